	.target	sm_90a

	.elftype	@"ET_EXEC"


//--------------------- .note.nv.tkinfo           --------------------------
	.section	.note.nv.tkinfo,"",@"SHT_NOTE"
	.sectionflags	@"SHF_NOTE_NV_TKINFO"
	.tkinfo
        /*0018*/ 	.word	0x00000002
        /*0030*/ 	.string	""
        /*0030*/ 	.string	"ptxas"
        /*0030*/ 	.string	"Cuda compilation tools, release 13.0, V13.0.88"
        /*0030*/ 	.string	"Build cuda_13.0.r13.0/compiler.36424714_0"
        /*0030*/ 	.string	"-v  -suppress-debug-info  -lineinfo  -arch sm_90a "



//--------------------- .note.nv.cuinfo           --------------------------
	.section	.note.nv.cuinfo,"",@"SHT_NOTE"
	.sectionflags	@"SHF_NOTE_NV_CUINFO"
        /*0018*/ 	.short	0x0002
        /*001a*/ 	.short	0x005a
        /*001c*/ 	.short	0x0082
	.zero		2


//--------------------- .nv.info                  --------------------------
	.section	.nv.info,"",@"SHT_CUDA_INFO"
	.align	4


	//----- nvinfo : EIATTR_REGCOUNT
	.align		4
        /*0000*/ 	.byte	0x04, 0x2f
        /*0002*/ 	.short	(.L_1 - .L_0)
	.align		4
.L_0:
        /*0004*/ 	.word	index@(gluon_wgmma)
        /*0008*/ 	.word	0x0000009a


	//----- nvinfo : EIATTR_FRAME_SIZE
	.align		4
.L_1:
        /*000c*/ 	.byte	0x04, 0x11
        /*000e*/ 	.short	(.L_3 - .L_2)
	.align		4
.L_2:
        /*0010*/ 	.word	index@(gluon_wgmma)
        /*0014*/ 	.word	0x00000000


	//----- nvinfo : EIATTR_MIN_STACK_SIZE
	.align		4
.L_3:
        /*0018*/ 	.byte	0x04, 0x12
        /*001a*/ 	.short	(.L_5 - .L_4)
	.align		4
.L_4:
        /*001c*/ 	.word	index@(gluon_wgmma)
        /*0020*/ 	.word	0x00000000
.L_5:


//--------------------- .nv.compat                --------------------------
	.section	.nv.compat,"",@"SHT_CUDA_COMPAT_INFO"
	.align	4
        /*0000*/ 	.byte	0x02, 0x09, 0x01, 0x00, 0x02, 0x02, 0x04, 0x00, 0x02, 0x05, 0x05, 0x00, 0x03, 0x07, 0x01, 0x01
        /*0010*/ 	.byte	0x02, 0x03, 0x03, 0x00, 0x02, 0x06, 0x01, 0x00, 0x04, 0x0b, 0x08, 0x00, 0x00, 0x00, 0x00, 0x00
        /*0020*/ 	.byte	0x00, 0x00, 0x00, 0x00


//--------------------- .nv.info.gluon_wgmma      --------------------------
	.section	.nv.info.gluon_wgmma,"",@"SHT_CUDA_INFO"
	.sectionflags	@""
	.align	4


	//----- nvinfo : EIATTR_CUDA_API_VERSION
	.align		4
        /*0000*/ 	.byte	0x04, 0x37
        /*0002*/ 	.short	(.L_7 - .L_6)
.L_6:
        /*0004*/ 	.word	0x00000082


	//----- nvinfo : EIATTR_KPARAM_INFO
	.align		4
.L_7:
        /*0008*/ 	.byte	0x04, 0x17
        /*000a*/ 	.short	(.L_9 - .L_8)
.L_8:
        /*000c*/ 	.word	0x00000000
        /*0010*/ 	.short	0x000a
        /*0012*/ 	.short	0x0048
        /*0014*/ 	.byte	0x00, 0xf4, 0x21, 0x00


	//----- nvinfo : EIATTR_KPARAM_INFO
	.align		4
.L_9:
        /*0018*/ 	.byte	0x04, 0x17
        /*001a*/ 	.short	(.L_11 - .L_10)
.L_10:
        /*001c*/ 	.word	0x00000000
        /*0020*/ 	.short	0x0009
        /*0022*/ 	.short	0x0040
        /*0024*/ 	.byte	0x00, 0xf4, 0x21, 0x00


	//----- nvinfo : EIATTR_KPARAM_INFO
	.align		4
.L_11:
        /*0028*/ 	.byte	0x04, 0x17
        /*002a*/ 	.short	(.L_13 - .L_12)
.L_12:
        /*002c*/ 	.word	0x00000000
        /*0030*/ 	.short	0x0008
        /*0032*/ 	.short	0x0038
        /*0034*/ 	.byte	0x00, 0xf0, 0x21, 0x00


	//----- nvinfo : EIATTR_KPARAM_INFO
	.align		4
.L_13:
        /*0038*/ 	.byte	0x04, 0x17
        /*003a*/ 	.short	(.L_15 - .L_14)
.L_14:
        /*003c*/ 	.word	0x00000000
        /*0040*/ 	.short	0x0007
        /*0042*/ 	.short	0x0030
        /*0044*/ 	.byte	0x00, 0xf0, 0x21, 0x00


	//----- nvinfo : EIATTR_KPARAM_INFO
	.align		4
.L_15:
        /*0048*/ 	.byte	0x04, 0x17
        /*004a*/ 	.short	(.L_17 - .L_16)
.L_16:
        /*004c*/ 	.word	0x00000000
        /*0050*/ 	.short	0x0006
        /*0052*/ 	.short	0x0028
        /*0054*/ 	.byte	0x00, 0xf0, 0x21, 0x00


	//----- nvinfo : EIATTR_KPARAM_INFO
	.align		4
.L_17:
        /*0058*/ 	.byte	0x04, 0x17
        /*005a*/ 	.short	(.L_19 - .L_18)
.L_18:
        /*005c*/ 	.word	0x00000000
        /*0060*/ 	.short	0x0005
        /*0062*/ 	.short	0x0020
        /*0064*/ 	.byte	0x00, 0xf0, 0x11, 0x00


	//----- nvinfo : EIATTR_KPARAM_INFO
	.align		4
.L_19:
        /*0068*/ 	.byte	0x04, 0x17
        /*006a*/ 	.short	(.L_21 - .L_20)
.L_20:
        /*006c*/ 	.word	0x00000000
        /*0070*/ 	.short	0x0004
        /*0072*/ 	.short	0x001c
        /*0074*/ 	.byte	0x00, 0xf0, 0x11, 0x00


	//----- nvinfo : EIATTR_KPARAM_INFO
	.align		4
.L_21:
        /*0078*/ 	.byte	0x04, 0x17
        /*007a*/ 	.short	(.L_23 - .L_22)
.L_22:
        /*007c*/ 	.word	0x00000000
        /*0080*/ 	.short	0x0003
        /*0082*/ 	.short	0x0018
        /*0084*/ 	.byte	0x00, 0xf0, 0x11, 0x00


	//----- nvinfo : EIATTR_KPARAM_INFO
	.align		4
.L_23:
        /*0088*/ 	.byte	0x04, 0x17
        /*008a*/ 	.short	(.L_25 - .L_24)
.L_24:
        /*008c*/ 	.word	0x00000000
        /*0090*/ 	.short	0x0002
        /*0092*/ 	.short	0x0010
        /*0094*/ 	.byte	0x00, 0xf4, 0x21, 0x00


	//----- nvinfo : EIATTR_KPARAM_INFO
	.align		4
.L_25:
        /*0098*/ 	.byte	0x04, 0x17
        /*009a*/ 	.short	(.L_27 - .L_26)
.L_26:
        /*009c*/ 	.word	0x00000000
        /*00a0*/ 	.short	0x0001
        /*00a2*/ 	.short	0x0008
        /*00a4*/ 	.byte	0x00, 0xf4, 0x21, 0x00


	//----- nvinfo : EIATTR_KPARAM_INFO
	.align		4
.L_27:
        /*00a8*/ 	.byte	0x04, 0x17
        /*00aa*/ 	.short	(.L_29 - .L_28)
.L_28:
        /*00ac*/ 	.word	0x00000000
        /*00b0*/ 	.short	0x0000
        /*00b2*/ 	.short	0x0000
        /*00b4*/ 	.byte	0x00, 0xf4, 0x21, 0x00


	//----- nvinfo : EIATTR_SPARSE_MMA_MASK
	.align		4
.L_29:
        /*00b8*/ 	.byte	0x03, 0x50
        /*00ba*/ 	.short	0x0000


	//----- nvinfo : EIATTR_MAXREG_COUNT
	.align		4
        /*00bc*/ 	.byte	0x03, 0x1b
        /*00be*/ 	.short	0x00ff


	//----- nvinfo : EIATTR_NUM_BARRIERS
	.align		4
        /*00c0*/ 	.byte	0x02, 0x4c
        /*00c2*/ 	.byte	0x01
	.zero		1


	//----- nvinfo : EIATTR_MERCURY_ISA_VERSION
	.align		4
        /*00c4*/ 	.byte	0x03, 0x5f
        /*00c6*/ 	.short	0x0101


	//----- nvinfo : EIATTR_INT_WARP_WIDE_INSTR_OFFSETS
	.align		4
        /*00c8*/ 	.byte	0x04, 0x31
        /*00ca*/ 	.short	(.L_31 - .L_30)


	//   ....[0]....
.L_30:
        /*00cc*/ 	.word	0x00001300


	//   ....[1]....
        /*00d0*/ 	.word	0x00001320


	//   ....[2]....
        /*00d4*/ 	.word	0x00001330


	//   ....[3]....
        /*00d8*/ 	.word	0x00001340


	//   ....[4]....
        /*00dc*/ 	.word	0x00001450


	//   ....[5]....
        /*00e0*/ 	.word	0x00001d80


	//   ....[6]....
        /*00e4*/ 	.word	0x00001d90


	//   ....[7]....
        /*00e8*/ 	.word	0x00001e10


	//   ....[8]....
        /*00ec*/ 	.word	0x00001e20


	//   ....[9]....
        /*00f0*/ 	.word	0x00002890


	//   ....[10]....
        /*00f4*/ 	.word	0x000028a0


	//----- nvinfo : EIATTR_COOP_GROUP_MASK_REGIDS
	.align		4
.L_31:
        /*00f8*/ 	.byte	0x04, 0x29
        /*00fa*/ 	.short	(.L_33 - .L_32)


	//   ....[0]....
.L_32:
        /*00fc*/ 	.word	0xffffffff


	//   ....[1]....
        /*0100*/ 	.word	0xffffffff


	//   ....[2]....
        /*0104*/ 	.word	0xffffffff


	//----- nvinfo : EIATTR_COOP_GROUP_INSTR_OFFSETS
	.align		4
.L_33:
        /*0108*/ 	.byte	0x04, 0x28
        /*010a*/ 	.short	(.L_35 - .L_34)


	//   ....[0]....
.L_34:
        /*010c*/ 	.word	0x00000150


	//   ....[1]....
        /*0110*/ 	.word	0x00000720


	//   ....[2]....
        /*0114*/ 	.word	0x00000cd0


	//----- nvinfo : EIATTR_MBARRIER_INSTR_OFFSETS
	.align		4
.L_35:
        /*0118*/ 	.byte	0x04, 0x39
        /*011a*/ 	.short	(.L_37 - .L_36)


	//   ....[0]....
.L_36:
        /*011c*/ 	.word	0x000014b0
        /*0120*/ 	.word	0x000000ff
        /*0124*/ 	.word	0x00030000
        /*0128*/ 	.short	0x0100
        /*012a*/ 	.byte	0x07
	.zero		1


	//   ....[1]....
        /*012c*/ 	.word	0x00001640
        /*0130*/ 	.word	0x000000ff
        /*0134*/ 	.word	0x00030008
        /*0138*/ 	.short	0x0100
        /*013a*/ 	.byte	0x07
	.zero		1


	//   ....[2]....
        /*013c*/ 	.word	0x000017d0
        /*0140*/ 	.word	0x000000ff
        /*0144*/ 	.word	0x00030010
        /*0148*/ 	.short	0x0100
        /*014a*/ 	.byte	0x07
	.zero		1


	//   ....[3]....
        /*014c*/ 	.word	0x00001870
        /*0150*/ 	.word	0x000000ff
        /*0154*/ 	.word	0x00030018
        /*0158*/ 	.short	0x0100
        /*015a*/ 	.byte	0x07
	.zero		1


	//   ....[4]....
        /*015c*/ 	.word	0x00001f70
        /*0160*/ 	.word	0x000000ff
        /*0164*/ 	.word	0x00030000
        /*0168*/ 	.short	0x010a
        /*016a*/ 	.byte	0x1c
	.zero		1


	//   ....[5]....
        /*016c*/ 	.word	0x00002310
        /*0170*/ 	.word	0x000000ff
        /*0174*/ 	.word	0x00030000
        /*0178*/ 	.short	0x0108
        /*017a*/ 	.byte	0x07
	.zero		1


	//   ....[6]....
        /*017c*/ 	.word	0x00002410
        /*0180*/ 	.word	0x000000ff
        /*0184*/ 	.word	0x00030008
        /*0188*/ 	.short	0x0108
        /*018a*/ 	.byte	0x07
	.zero		1


	//   ....[7]....
        /*018c*/ 	.word	0x00002500
        /*0190*/ 	.word	0x000000ff
        /*0194*/ 	.word	0x00030010
        /*0198*/ 	.short	0x0108
        /*019a*/ 	.byte	0x07
	.zero		1


	//   ....[8]....
        /*019c*/ 	.word	0x000025f0
        /*01a0*/ 	.word	0x000000ff
        /*01a4*/ 	.word	0x00030018
        /*01a8*/ 	.short	0x0108
        /*01aa*/ 	.byte	0x07
	.zero		1


	//   ....[9]....
        /*01ac*/ 	.word	0x00002950
        /*01b0*/ 	.word	0x000000ff
        /*01b4*/ 	.word	0x00030000
        /*01b8*/ 	.short	0x010a
        /*01ba*/ 	.byte	0x1c
	.zero		1


	//----- nvinfo : EIATTR_NUM_MBARRIERS
	.align		4
.L_37:
        /*01bc*/ 	.byte	0x03, 0x38
        /*01be*/ 	.short	0x0004


	//----- nvinfo : EIATTR_EXIT_INSTR_OFFSETS
	.align		4
        /*01c0*/ 	.byte	0x04, 0x1c
        /*01c2*/ 	.short	(.L_39 - .L_38)


	//   ....[0]....
.L_38:
        /*01c4*/ 	.word	0x00002940


	//----- nvinfo : EIATTR_REQNTID
	.align		4
.L_39:
        /*01c8*/ 	.byte	0x04, 0x10
        /*01ca*/ 	.short	(.L_41 - .L_40)
.L_40:
        /*01cc*/ 	.word	0x00000100
        /*01d0*/ 	.word	0x00000001
        /*01d4*/ 	.word	0x00000001


	//----- nvinfo : EIATTR_CRS_STACK_SIZE
	.align		4
.L_41:
        /*01d8*/ 	.byte	0x04, 0x1e
        /*01da*/ 	.short	(.L_43 - .L_42)
.L_42:
        /*01dc*/ 	.word	0x00000000


	//----- nvinfo : EIATTR_CBANK_PARAM_SIZE
	.align		4
.L_43:
        /*01e0*/ 	.byte	0x03, 0x19
        /*01e2*/ 	.short	0x0050


	//----- nvinfo : EIATTR_PARAM_CBANK
	.align		4
        /*01e4*/ 	.byte	0x04, 0x0a
        /*01e6*/ 	.short	(.L_45 - .L_44)
	.align		4
.L_44:
        /*01e8*/ 	.word	index@(.nv.constant0.gluon_wgmma)
        /*01ec*/ 	.short	0x0210
        /*01ee*/ 	.short	0x0050


	//----- nvinfo : EIATTR_SW_WAR
	.align		4
.L_45:
        /*01f0*/ 	.byte	0x04, 0x36
        /*01f2*/ 	.short	(.L_47 - .L_46)
.L_46:
        /*01f4*/ 	.word	0x00000008
.L_47:


//--------------------- .nv.callgraph             --------------------------
	.section	.nv.callgraph,"",@"SHT_CUDA_CALLGRAPH"
	.align	4
	.sectionentsize	8
	.align		4
        /*0000*/ 	.word	0x00000000
	.align		4
        /*0004*/ 	.word	0xffffffff
	.align		4
        /*0008*/ 	.word	0x00000000
	.align		4
        /*000c*/ 	.word	0xfffffffe
	.align		4
        /*0010*/ 	.word	0x00000000
	.align		4
        /*0014*/ 	.word	0xfffffffd
	.align		4
        /*0018*/ 	.word	0x00000000
	.align		4
        /*001c*/ 	.word	0xfffffffc


//--------------------- .text.gluon_wgmma         --------------------------
	.section	.text.gluon_wgmma,"ax",@progbits
	.align	128
        .global         gluon_wgmma
        .type           gluon_wgmma,@function
        .size           gluon_wgmma,(.L_x_52 - gluon_wgmma)
        .other          gluon_wgmma,@"STO_CUDA_ENTRY STV_DEFAULT"
gluon_wgmma:
.text.gluon_wgmma:
[----:B------:R-:W-:Y:S01]  /*0000*/  LDC R1, c[0x0][0x28] ;  /* 0x00000a00ff017b82 */ /* 0x000fe20000000800 */
[----:B------:R-:W1:Y:S07]  /*0010*/  S2R R0, SR_TID.X ;  /* 0x0000000000007919 */ /* 0x000e6e0000002100 */
[----:B------:R-:W2:Y:S01]  /*0020*/  S2UR UR4, SR_CgaCtaId ;  /* 0x00000000000479c3 */ /* 0x000ea20000008800 */
[----:B------:R-:W-:Y:S01]  /*0030*/  UMOV UR7, 0x400 ;  /* 0x0000040000077882 */ /* 0x000fe20000000000 */
[----:B------:R-:W-:Y:S01]  /*0040*/  ULDC UR6, c[0x0][0xc] ;  /* 0x0000030000067ab9 */ /* 0x000fe20000000800 */
[----:B------:R-:W-:Y:S01]  /*0050*/  ULDC.64 UR24, c[0x0][0x250] ;  /* 0x0000940000187ab9 */ /* 0x000fe20000000a00 */
[----:B------:R-:W-:Y:S04]  /*0060*/  BSSY B0, `(.L_x_0) ;  /* 0x000001e000007945 */ /* 0x000fe80003800000 */
[----:B------:R-:W3:Y:S08]  /*0070*/  LDC R4, c[0x0][0x228] ;  /* 0x00008a00ff047b82 */ /* 0x000ef00000000800 */
[----:B------:R-:W4:Y:S08]  /*0080*/  LDC R15, c[0x0][0x230] ;  /* 0x00008c00ff0f7b82 */ /* 0x000f300000000800 */
[----:B------:R-:W-:Y:S01]  /*0090*/  S2UR UR36, SR_CTAID.Y ;  /* 0x00000000002479c3 */ /* 0x000fe20000002600 */
[----:B--2---:R-:W-:-:S03]  /*00a0*/  ULEA UR7, UR4, UR7, 0x18 ;  /* 0x0000000704077291 */ /* 0x004fc6000f8ec03f */
[----:B------:R-:W-:Y:S01]  /*00b0*/  ULDC UR4, c[0x0][0x10] ;  /* 0x0000040000047ab9 */ /* 0x000fe20000000800 */
[----:B-1----:R-:W-:-:S03]  /*00c0*/  LOP3.LUT R6, R0, 0xff, RZ, 0xc0, !PT ;  /* 0x000000ff00067812 */ /* 0x002fc600078ec0ff */
[----:B------:R-:W1:Y:S01]  /*00d0*/  S2UR UR5, SR_CTAID.Z ;  /* 0x00000000000579c3 */ /* 0x000e620000002700 */
[----:B---3--:R-:W-:Y:S01]  /*00e0*/  VIADD R4, R4, 0xffffffff ;  /* 0xffffffff04047836 */ /* 0x008fe20000000000 */
[C---:B------:R-:W-:Y:S02]  /*00f0*/  ISETP.GE.U32.AND P0, PT, R6.reuse, 0x20, PT ;  /* 0x000000200600780c */ /* 0x040fe40003f06070 */
[C---:B------:R-:W-:Y:S02]  /*0100*/  ISETP.NE.U32.AND P2, PT, R6.reuse, RZ, PT ;  /* 0x000000ff0600720c */ /* 0x040fe40003f45070 */
[----:B------:R-:W-:Y:S02]  /*0110*/  LEA R12, R6, UR7, 0x2 ;  /* 0x00000007060c7c11 */ /* 0x000fe4000f8e10ff */
[----:B------:R-:W2:Y:S01]  /*0120*/  S2UR UR37, SR_CTAID.X ;  /* 0x00000000002579c3 */ /* 0x000ea20000002500 */
[----:B----4-:R-:W-:-:S06]  /*0130*/  VIADD R14, R15, 0xffffffff ;  /* 0xffffffff0f0e7836 */ /* 0x010fcc0000000000 */
[----:B------:R3:W-:Y:S01]  /*0140*/  @!P0 STS [R12], RZ ;  /* 0x000000ff0c008388 */ /* 0x0007e20000000800 */
[----:B------:R-:W-:-:S03]  /*0150*/  NOP ;  /* 0x0000000000007918 */ /* 0x000fc60000000000 */
[----:B------:R3:W-:Y:S01]  /*0160*/  @!P2 STS [UR7+0x24], R4 ;  /* 0x00002404ff00a988 */ /* 0x0007e20008000807 */
[----:B-1----:R-:W-:-:S03]  /*0170*/  UIMAD UR4, UR5, UR4, UR36 ;  /* 0x00000004050472a4 */ /* 0x002fc6000f8e0224 */
[----:B------:R3:W-:Y:S01]  /*0180*/  @!P2 STS [UR7+0x20], R14 ;  /* 0x0000200eff00a988 */ /* 0x0007e20008000807 */
[----:B--2---:R-:W-:-:S04]  /*0190*/  UIMAD UR4, UR4, UR6, UR37 ;  /* 0x00000006040472a4 */ /* 0x004fc8000f8e0225 */
[----:B------:R-:W-:-:S04]  /*01a0*/  UIMAD UR4, UR4, 0x180, URZ ;  /* 0x00000180040478a4 */ /* 0x000fc8000f8e023f */
[----:B------:R-:W-:-:S04]  /*01b0*/  UIADD3 UR20, UP0, UR4, UR24, URZ ;  /* 0x0000001804147290 */ /* 0x000fc8000ff1e03f */
[----:B------:R-:W-:Y:S01]  /*01c0*/  ULEA.HI.X.SX32 UR21, UR4, UR25, 0x1, UP0 ;  /* 0x0000001904157291 */ /* 0x000fe200080f0e3f */
[----:B---3--:R-:W-:Y:S11]  /*01d0*/  @P2 BRA `(.L_x_1) ;  /* 0x0000000000182947 */ /* 0x008ff60003800000 */
[----:B------:R-:W1:Y:S01]  /*01e0*/  LDS R2, [UR7+0x8] ;  /* 0x00000807ff027984 */ /* 0x000e620008000800 */
[----:B------:R-:W2:Y:S01]  /*01f0*/  LDC.64 R8, c[0x0][0x210] ;  /* 0x00008400ff087b82 */ /* 0x000ea20000000a00 */
[----:B------:R-:W-:Y:S02]  /*0200*/  IMAD.MOV.U32 R3, RZ, RZ, 0x70 ;  /* 0x00000070ff037424 */ /* 0x000fe400078e00ff */
[----:B--2---:R2:W-:Y:S03]  /*0210*/  STS.64 [UR7], R8 ;  /* 0x00000008ff007988 */ /* 0x0045e60008000a07 */
[----:B-1----:R-:W-:-:S05]  /*0220*/  LOP3.LUT R2, R2, 0x10, R3, 0xd8, !PT ;  /* 0x0000001002027812 */ /* 0x002fca00078ed803 */
[----:B------:R2:W-:Y:S02]  /*0230*/  STS [UR7+0x8], R2 ;  /* 0x00000802ff007988 */ /* 0x0005e40008000807 */
.L_x_1:
[----:B------:R-:W-:Y:S05]  /*0240*/  BSYNC B0 ;  /* 0x0000000000007941 */ /* 0x000fea0003800000 */
.L_x_0:
[----:B------:R-:W-:Y:S04]  /*0250*/  BSSY B0, `(.L_x_2) ;  /* 0x000000a000007945 */ /* 0x000fe80003800000 */
[----:B------:R-:W-:Y:S05]  /*0260*/  @P2 BRA `(.L_x_3) ;  /* 0x0000000000202947 */ /* 0x000fea0003800000 */
[----:B--2---:R-:W1:Y:S01]  /*0270*/  LDS R2, [UR7+0x34] ;  /* 0x00003407ff027984 */ /* 0x004e620008000800 */
[----:B------:R-:W-:Y:S02]  /*0280*/  IMAD.MOV.U32 R3, RZ, RZ, 0x3f000000 ;  /* 0x3f000000ff037424 */ /* 0x000fe400078e00ff */
[----:B------:R-:W-:Y:S01]  /*0290*/  @!P2 IMAD.MOV.U32 R5, RZ, RZ, 0xff ;  /* 0x000000ffff05a424 */ /* 0x000fe200078e00ff */
[----:B------:R-:W2:Y:S02]  /*02a0*/  @!P2 LDS R8, [UR7+0x38] ;  /* 0x00003807ff08a984 */ /* 0x000ea40008000800 */
[----:B-1----:R-:W-:Y:S02]  /*02b0*/  LOP3.LUT R2, R2, 0xff000000, R3, 0xb8, !PT ;  /* 0xff00000002027812 */ /* 0x002fe400078eb803 */
[----:B--2---:R-:W-:-:S03]  /*02c0*/  @!P2 LOP3.LUT R3, R8, 0xff, R5, 0xb8, !PT ;  /* 0x000000ff0803a812 */ /* 0x004fc600078eb805 */
[----:B------:R1:W-:Y:S04]  /*02d0*/  STS [UR7+0x34], R2 ;  /* 0x00003402ff007988 */ /* 0x0003e80008000807 */
[----:B------:R1:W-:Y:S02]  /*02e0*/  @!P2 STS [UR7+0x38], R3 ;  /* 0x00003803ff00a988 */ /* 0x0003e40008000807 */
.L_x_3:
[----:B------:R-:W-:Y:S05]  /*02f0*/  BSYNC B0 ;  /* 0x0000000000007941 */ /* 0x000fea0003800000 */
.L_x_2:
[----:B------:R-:W-:Y:S04]  /*0300*/  BSSY B0, `(.L_x_4) ;  /* 0x000000e000007945 */ /* 0x000fe80003800000 */
[----:B------:R-:W-:Y:S05]  /*0310*/  @P2 BRA `(.L_x_5) ;  /* 0x0000000000302947 */ /* 0x000fea0003800000 */
[----:B-1----:R-:W1:Y:S01]  /*0320*/  LDS R3, [UR7+0x34] ;  /* 0x00003407ff037984 */ /* 0x002e620008000800 */
[----:B------:R-:W3:Y:S03]  /*0330*/  LDC.64 R10, c[0x0][0x238] ;  /* 0x00008e00ff0a7b82 */ /* 0x000ee60000000a00 */
[----:B--2---:R-:W2:Y:S01]  /*0340*/  LDS R2, [UR7+0x1c] ;  /* 0x00001c07ff027984 */ /* 0x004ea20008000800 */
[C---:B---3--:R-:W-:Y:S01]  /*0350*/  SHF.L.U64.HI R8, R10.reuse, 0x1, R11 ;  /* 0x000000010a087819 */ /* 0x048fe2000001020b */
[----:B------:R-:W-:-:S03]  /*0360*/  IMAD.SHL.U32 R5, R10, 0x2, RZ ;  /* 0x000000020a057824 */ /* 0x000fc600078e00ff */
[--C-:B------:R-:W-:Y:S02]  /*0370*/  SHF.R.U32.HI R7, RZ, 0x4, R8.reuse ;  /* 0x00000004ff077819 */ /* 0x100fe40000011608 */
[----:B------:R-:W-:-:S05]  /*0380*/  SHF.R.U64 R5, R5, 0x4, R8 ;  /* 0x0000000405057819 */ /* 0x000fca0000001208 */
[----:B------:R3:W-:Y:S01]  /*0390*/  STS [UR7+0xc], R5 ;  /* 0x00000c05ff007988 */ /* 0x0007e20008000807 */
[----:B-1----:R-:W-:Y:S02]  /*03a0*/  LOP3.LUT R3, R3, 0x7, RZ, 0xb8, !PT ;  /* 0x0000000703037812 */ /* 0x002fe400078eb8ff */
[----:B--2---:R-:W-:-:S03]  /*03b0*/  LOP3.LUT R2, R2, 0xf, R7, 0xb8, !PT ;  /* 0x0000000f02027812 */ /* 0x004fc600078eb807 */
[----:B------:R3:W-:Y:S04]  /*03c0*/  STS [UR7+0x34], R3 ;  /* 0x00003403ff007988 */ /* 0x0007e80008000807 */
[----:B------:R3:W-:Y:S02]  /*03d0*/  STS [UR7+0x1c], R2 ;  /* 0x00001c02ff007988 */ /* 0x0007e40008000807 */
.L_x_5:
[----:B------:R-:W-:Y:S05]  /*03e0*/  BSYNC B0 ;  /* 0x0000000000007941 */ /* 0x000fea0003800000 */
.L_x_4:
[----:B------:R-:W-:Y:S04]  /*03f0*/  BSSY B1, `(.L_x_6) ;  /* 0x000001b000017945 */ /* 0x000fe80003800000 */
[----:B------:R-:W-:Y:S01]  /*0400*/  BSSY B0, `(.L_x_7) ;  /* 0x0000016000007945 */ /* 0x000fe20003800000 */
[----:B------:R-:W-:-:S03]  /*0410*/  IMAD.MOV.U32 R13, RZ, RZ, RZ ;  /* 0x000000ffff0d7224 */ /* 0x000fc600078e00ff */
[----:B------:R-:W-:Y:S05]  /*0420*/  @P2 BRA `(.L_x_8) ;  /* 0x0000000000202947 */ /* 0x000fea0003800000 */
[----:B-123--:R-:W1:Y:S02]  /*0430*/  LDS R2, [UR7+0x34] ;  /* 0x00003407ff027984 */ /* 0x00ee640008000800 */
[----:B-1----:R-:W-:-:S05]  /*0440*/  LOP3.LUT R2, R2, 0x38, RZ, 0xb8, !PT ;  /* 0x0000003802027812 */ /* 0x002fca00078eb8ff */
[----:B------:R1:W-:Y:S01]  /*0450*/  STS [UR7+0x34], R2 ;  /* 0x00003402ff007988 */ /* 0x0003e20008000807 */
[----:B------:R-:W-:Y:S05]  /*0460*/  @P2 BRA `(.L_x_9) ;  /* 0x0000000000202947 */ /* 0x000fea0003800000 */
[----:B-1----:R-:W1:Y:S01]  /*0470*/  LDS R2, [UR7+0x8] ;  /* 0x00000807ff027984 */ /* 0x002e620008000800 */
[----:B------:R-:W-:-:S05]  /*0480*/  IMAD.MOV.U32 R3, RZ, RZ, 0x780 ;  /* 0x00000780ff037424 */ /* 0x000fca00078e00ff */
[----:B-1----:R-:W-:-:S05]  /*0490*/  LOP3.LUT R2, R2, 0x500, R3, 0xd8, !PT ;  /* 0x0000050002027812 */ /* 0x002fca00078ed803 */
[----:B------:R4:W-:Y:S02]  /*04a0*/  STS [UR7+0x8], R2 ;  /* 0x00000802ff007988 */ /* 0x0009e40008000807 */
.L_x_8:
[----:B------:R-:W-:Y:S05]  /*04b0*/  @P2 BRA `(.L_x_10) ;  /* 0x0000000000282947 */ /* 0x000fea0003800000 */
[----:B-1234-:R-:W1:Y:S02]  /*04c0*/  LDS R2, [UR7+0x8] ;  /* 0x00000807ff027984 */ /* 0x01ee640008000800 */
[----:B-1----:R-:W-:-:S05]  /*04d0*/  LOP3.LUT R2, R2, 0x1800, RZ, 0xb8, !PT ;  /* 0x0000180002027812 */ /* 0x002fca00078eb8ff */
[----:B------:R2:W-:Y:S02]  /*04e0*/  STS [UR7+0x8], R2 ;  /* 0x00000802ff007988 */ /* 0x0005e40008000807 */
.L_x_9:
[----:B------:R-:W-:Y:S05]  /*04f0*/  @P2 BREAK B0 ;  /* 0x0000000000002942 */ /* 0x000fea0003800000 */
[----:B------:R-:W-:Y:S05]  /*0500*/  @P2 BRA `(.L_x_11) ;  /* 0x0000000000242947 */ /* 0x000fea0003800000 */
[----:B------:R-:W3:Y:S01]  /*0510*/  LDS R3, [UR7+0x8] ;  /* 0x00000807ff037984 */ /* 0x000ee20008000800 */
[----:B-12---:R-:W-:-:S05]  /*0520*/  IMAD.MOV.U32 R2, RZ, RZ, 0x6000 ;  /* 0x00006000ff027424 */ /* 0x006fca00078e00ff */
[----:B---3--:R-:W-:-:S04]  /*0530*/  LOP3.LUT R2, R3, 0x6000, R2, 0xd8, !PT ;  /* 0x0000600003027812 */ /* 0x008fc800078ed802 */
[----:B------:R-:W-:-:S05]  /*0540*/  LOP3.LUT R2, R2, 0x400000, RZ, 0xb8, !PT ;  /* 0x0040000002027812 */ /* 0x000fca00078eb8ff */
[----:B------:R5:W-:Y:S02]  /*0550*/  STS [UR7+0x8], R2 ;  /* 0x00000802ff007988 */ /* 0x000be40008000807 */
.L_x_10:
[----:B------:R-:W-:Y:S05]  /*0560*/  BSYNC B0 ;  /* 0x0000000000007941 */ /* 0x000fea0003800000 */
.L_x_7:
[----:B-12345:R-:W1:Y:S02]  /*0570*/  @!P2 LDS R2, [UR7+0x8] ;  /* 0x00000807ff02a984 */ /* 0x03ee640008000800 */
[----:B-1----:R-:W-:-:S05]  /*0580*/  @!P2 LOP3.LUT R2, R2, 0x8000, RZ, 0xb8, !PT ;  /* 0x000080000202a812 */ /* 0x002fca00078eb8ff */
[----:B------:R3:W-:Y:S02]  /*0590*/  @!P2 STS [UR7+0x8], R2 ;  /* 0x00000802ff00a988 */ /* 0x0007e40008000807 */
.L_x_11:
[----:B------:R-:W-:Y:S05]  /*05a0*/  BSYNC B1 ;  /* 0x0000000000017941 */ /* 0x000fea0003800000 */
.L_x_6:
[----:B------:R-:W-:Y:S05]  /*05b0*/  WARPSYNC.ALL ;  /* 0x0000000000007948 */ /* 0x000fea0003800000 */
[----:B------:R-:W4:Y:S02]  /*05c0*/  LDC R5, c[0x0][0x22c] ;  /* 0x00008b00ff057b82 */ /* 0x000f240000000800 */
[----:B----4-:R-:W-:Y:S01]  /*05d0*/  VIADD R5, R5, 0xffffffff ;  /* 0xffffffff05057836 */ /* 0x010fe20000000000 */
[----:B------:R-:W-:Y:S06]  /*05e0*/  @P0 BRA `(.L_x_12) ;  /* 0x0000000000280947 */ /* 0x000fec0003800000 */
[----:B-123--:R-:W1:Y:S01]  /*05f0*/  S2R R2, SR_LANEID ;  /* 0x0000000000027919 */ /* 0x00ee620000000000 */
[----:B------:R-:W-:Y:S05]  /*0600*/  WARPSYNC.ALL ;  /* 0x0000000000007948 */ /* 0x000fea0003800000 */
[----:B-1----:R-:W-:-:S05]  /*0610*/  IMAD.SHL.U32 R7, R2, 0x4, RZ ;  /* 0x0000000402077824 */ /* 0x002fca00078e00ff */
[----:B------:R-:W1:Y:S01]  /*0620*/  LDS R9, [R7+UR7] ;  /* 0x0000000707097984 */ /* 0x000e620008000800 */
[----:B------:R-:W-:-:S05]  /*0630*/  IADD3 R2, P1, R7, UR20, RZ ;  /* 0x0000001407027c10 */ /* 0x000fca000ff3e0ff */
[----:B------:R-:W-:-:S05]  /*0640*/  IMAD.X R3, RZ, RZ, UR21, P1 ;  /* 0x00000015ff037e24 */ /* 0x000fca00088e06ff */
[----:B-1----:R4:W5:Y:S01]  /*0650*/  ATOMG.E.EXCH.STRONG.GPU PT, RZ, [R2], R9 ;  /* 0x0000000902ff73a8 */ /* 0x00296200041ee100 */
[----:B------:R-:W-:-:S04]  /*0660*/  DEPBAR {5,4,3,2,1,0} ;  /* 0x0000003f0000791a */ /* 0x000fc80000000000 */
[----:B------:R4:W-:Y:S01]  /*0670*/  UTMACCTL.IV [UR20] ;  /* 0x00000000140079b9 */ /* 0x0009e20008000000 */
[----:B------:R-:W-:Y:S01]  /*0680*/  NOP ;  /* 0x0000000000007918 */ /* 0x000fe20000000000 */
.L_x_12:
[----:B------:R-:W-:Y:S05]  /*0690*/  @P0 BRA `(.L_x_13) ;  /* 0x00000000000c0947 */ /* 0x000fea0003800000 */
[----:B------:R0:W-:Y:S01]  /*06a0*/  UTMACMDFLUSH ;  /* 0x00000000000079b7 */ /* 0x0001e20000000000 */
[----:B------:R-:W-:Y:S05]  /*06b0*/  @P0 BRA `(.L_x_13) ;  /* 0x0000000000040947 */ /* 0x000fea0003800000 */
[----:B------:R-:W-:-:S04]  /*06c0*/  DEPBAR.LE SB0, 0x0 ;  /* 0x000080000000791a */ /* 0x000fc80000000000 */
.L_x_13:
[----:B------:R-:W-:Y:S05]  /*06d0*/  WARPSYNC.ALL ;  /* 0x0000000000007948 */ /* 0x000fea0003800000 */
[----:B-----5:R-:W-:Y:S06]  /*06e0*/  BAR.SYNC.DEFER_BLOCKING 0x0 ;  /* 0x0000000000007b1d */ /* 0x020fec0000010000 */
[----:B------:R-:W-:Y:S02]  /*06f0*/  BSSY B1, `(.L_x_14) ;  /* 0x000000b000017945 */ /* 0x000fe40003800000 */
[----:B------:R-:W-:Y:S06]  /*0700*/  BAR.SYNC.DEFER_BLOCKING 0x0 ;  /* 0x0000000000007b1d */ /* 0x000fec0000010000 */
[----:B------:R5:W-:Y:S01]  /*0710*/  @!P0 STS [R12], RZ ;  /* 0x000000ff0c008388 */ /* 0x000be20000000800 */
[----:B------:R-:W-:Y:S01]  /*0720*/  NOP ;  /* 0x0000000000007918 */ /* 0x000fe20000000000 */
[----:B------:R-:W-:Y:S05]  /*0730*/  @P2 BRA `(.L_x_15) ;  /* 0x0000000000182947 */ /* 0x000fea0003800000 */
[----:B-1234-:R-:W1:Y:S01]  /*0740*/  LDS R2, [UR7+0x8] ;  /* 0x00000807ff027984 */ /* 0x01ee620008000800 */
[----:B------:R-:W2:Y:S01]  /*0750*/  LDC.64 R8, c[0x0][0x218] ;  /* 0x00008600ff087b82 */ /* 0x000ea20000000a00 */
[----:B------:R-:W-:Y:S02]  /*0760*/  IMAD.MOV.U32 R3, RZ, RZ, 0x70 ;  /* 0x00000070ff037424 */ /* 0x000fe400078e00ff */
[----:B--2---:R2:W-:Y:S03]  /*0770*/  STS.64 [UR7], R8 ;  /* 0x00000008ff007988 */ /* 0x0045e60008000a07 */
[----:B-1----:R-:W-:-:S05]  /*0780*/  LOP3.LUT R2, R2, 0x10, R3, 0xd8, !PT ;  /* 0x0000001002027812 */ /* 0x002fca00078ed803 */
[----:B------:R2:W-:Y:S02]  /*0790*/  STS [UR7+0x8], R2 ;  /* 0x00000802ff007988 */ /* 0x0005e40008000807 */
.L_x_15:
[----:B----4-:R-:W-:Y:S05]  /*07a0*/  BSYNC B1 ;  /* 0x0000000000017941 */ /* 0x010fea0003800000 */
.L_x_14:
[----:B------:R-:W-:Y:S04]  /*07b0*/  BSSY B1, `(.L_x_16) ;  /* 0x000000a000017945 */ /* 0x000fe80003800000 */
[----:B------:R-:W-:Y:S05]  /*07c0*/  @P2 BRA `(.L_x_17) ;  /* 0x0000000000202947 */ /* 0x000fea0003800000 */
[----:B-123--:R-:W1:Y:S01]  /*07d0*/  LDS R2, [UR7+0x34] ;  /* 0x00003407ff027984 */ /* 0x00ee620008000800 */
[----:B------:R-:W-:Y:S02]  /*07e0*/  IMAD.MOV.U32 R7, RZ, RZ, 0x3f000000 ;  /* 0x3f000000ff077424 */ /* 0x000fe400078e00ff */
[----:B------:R-:W-:Y:S01]  /*07f0*/  @!P2 IMAD.MOV.U32 R3, RZ, RZ, 0x3f ;  /* 0x0000003fff03a424 */ /* 0x000fe200078e00ff */
[----:B------:R-:W2:Y:S02]  /*0800*/  @!P2 LDS R8, [UR7+0x38] ;  /* 0x00003807ff08a984 */ /* 0x000ea40008000800 */
[----:B-1----:R-:W-:Y:S02]  /*0810*/  LOP3.LUT R2, R2, 0xff000000, R7, 0xb8, !PT ;  /* 0xff00000002027812 */ /* 0x002fe400078eb807 */
[----:B--2---:R-:W-:-:S03]  /*0820*/  @!P2 LOP3.LUT R3, R8, 0xff, R3, 0xb8, !PT ;  /* 0x000000ff0803a812 */ /* 0x004fc600078eb803 */
[----:B------:R4:W-:Y:S04]  /*0830*/  STS [UR7+0x34], R2 ;  /* 0x00003402ff007988 */ /* 0x0009e80008000807 */
[----:B------:R4:W-:Y:S02]  /*0840*/  @!P2 STS [UR7+0x38], R3 ;  /* 0x00003803ff00a988 */ /* 0x0009e40008000807 */
.L_x_17:
[----:B------:R-:W-:Y:S05]  /*0850*/  BSYNC B1 ;  /* 0x0000000000017941 */ /* 0x000fea0003800000 */
.L_x_16:
[----:B------:R-:W-:Y:S04]  /*0860*/  BSSY B1, `(.L_x_18) ;  /* 0x0000004000017945 */ /* 0x000fe80003800000 */
[----:B------:R-:W-:Y:S05]  /*0870*/  @P2 BRA `(.L_x_19) ;  /* 0x0000000000082947 */ /* 0x000fea0003800000 */
[----:B------:R1:W-:Y:S04]  /*0880*/  STS [UR7+0x24], R14 ;  /* 0x0000240eff007988 */ /* 0x0003e80008000807 */
[----:B------:R1:W-:Y:S02]  /*0890*/  STS [UR7+0x20], R5 ;  /* 0x00002005ff007988 */ /* 0x0003e40008000807 */
.L_x_19:
[----:B------:R-:W-:Y:S05]  /*08a0*/  BSYNC B1 ;  /* 0x0000000000017941 */ /* 0x000fea0003800000 */
.L_x_18:
[----:B------:R-:W-:Y:S04]  /*08b0*/  BSSY B1, `(.L_x_20) ;  /* 0x000000e000017945 */ /* 0x000fe80003800000 */
[----:B------:R-:W-:Y:S05]  /*08c0*/  @P2 BRA `(.L_x_21) ;  /* 0x0000000000302947 */ /* 0x000fea0003800000 */
[----:B----4-:R-:W4:Y:S01]  /*08d0*/  LDS R3, [UR7+0x34] ;  /* 0x00003407ff037984 */ /* 0x010f220008000800 */
[----:B------:R-:W4:Y:S03]  /*08e0*/  LDC.64 R10, c[0x0][0x240] ;  /* 0x00009000ff0a7b82 */ /* 0x000f260000000a00 */
[----:B-123--:R-:W1:Y:S01]  /*08f0*/  LDS R2, [UR7+0x1c] ;  /* 0x00001c07ff027984 */ /* 0x00ee620008000800 */
[C---:B----4-:R-:W-:Y:S01]  /*0900*/  SHF.L.U64.HI R8, R10.reuse, 0x1, R11 ;  /* 0x000000010a087819 */ /* 0x050fe2000001020b */
[----:B------:R-:W-:-:S03]  /*0910*/  IMAD.SHL.U32 R7, R10, 0x2, RZ ;  /* 0x000000020a077824 */ /* 0x000fc600078e00ff */
[--C-:B------:R-:W-:Y:S02]  /*0920*/  SHF.R.U32.HI R9, RZ, 0x4, R8.reuse ;  /* 0x00000004ff097819 */ /* 0x100fe40000011608 */
[----:B------:R-:W-:-:S05]  /*0930*/  SHF.R.U64 R7, R7, 0x4, R8 ;  /* 0x0000000407077819 */ /* 0x000fca0000001208 */
[----:B------:R2:W-:Y:S01]  /*0940*/  STS [UR7+0xc], R7 ;  /* 0x00000c07ff007988 */ /* 0x0005e20008000807 */
[----:B------:R-:W-:Y:S02]  /*0950*/  LOP3.LUT R3, R3, 0x7, RZ, 0xb8, !PT ;  /* 0x0000000703037812 */ /* 0x000fe400078eb8ff */
[----:B-1----:R-:W-:-:S03]  /*0960*/  LOP3.LUT R2, R2, 0xf, R9, 0xb8, !PT ;  /* 0x0000000f02027812 */ /* 0x002fc600078eb809 */
[----:B------:R2:W-:Y:S04]  /*0970*/  STS [UR7+0x34], R3 ;  /* 0x00003403ff007988 */ /* 0x0005e80008000807 */
[----:B------:R2:W-:Y:S02]  /*0980*/  STS [UR7+0x1c], R2 ;  /* 0x00001c02ff007988 */ /* 0x0005e40008000807 */
.L_x_21:
[----:B------:R-:W-:Y:S05]  /*0990*/  BSYNC B1 ;  /* 0x0000000000017941 */ /* 0x000fea0003800000 */
.L_x_20:
[----:B------:R-:W-:Y:S04]  /*09a0*/  BSSY B2, `(.L_x_22) ;  /* 0x000001a000027945 */ /* 0x000fe80003800000 */
[----:B------:R-:W-:Y:S04]  /*09b0*/  BSSY B1, `(.L_x_23) ;  /* 0x0000015000017945 */ /* 0x000fe80003800000 */
[----:B------:R-:W-:Y:S05]  /*09c0*/  @P2 BRA `(.L_x_24) ;  /* 0x0000000000202947 */ /* 0x000fea0003800000 */
[----:B-1234-:R-:W1:Y:S02]  /*09d0*/  LDS R2, [UR7+0x34] ;  /* 0x00003407ff027984 */ /* 0x01ee640008000800 */
[----:B-1----:R-:W-:-:S05]  /*09e0*/  LOP3.LUT R2, R2, 0x38, RZ, 0xb8, !PT ;  /* 0x0000003802027812 */ /* 0x002fca00078eb8ff */
[----:B------:R1:W-:Y:S01]  /*09f0*/  STS [UR7+0x34], R2 ;  /* 0x00003402ff007988 */ /* 0x0003e20008000807 */
[----:B------:R-:W-:Y:S05]  /*0a00*/  @P2 BRA `(.L_x_25) ;  /* 0x0000000000202947 */ /* 0x000fea0003800000 */
[----:B-1----:R-:W1:Y:S01]  /*0a10*/  LDS R2, [UR7+0x8] ;  /* 0x00000807ff027984 */ /* 0x002e620008000800 */
[----:B------:R-:W-:-:S05]  /*0a20*/  IMAD.MOV.U32 R3, RZ, RZ, 0x780 ;  /* 0x00000780ff037424 */ /* 0x000fca00078e00ff */
[----:B-1----:R-:W-:-:S05]  /*0a30*/  LOP3.LUT R2, R2, 0x500, R3, 0xd8, !PT ;  /* 0x0000050002027812 */ /* 0x002fca00078ed803 */
[----:B------:R1:W-:Y:S02]  /*0a40*/  STS [UR7+0x8], R2 ;  /* 0x00000802ff007988 */ /* 0x0003e40008000807 */
.L_x_24:
[----:B------:R-:W-:Y:S05]  /*0a50*/  @P2 BRA `(.L_x_26) ;  /* 0x0000000000282947 */ /* 0x000fea0003800000 */
[----:B-1234-:R-:W1:Y:S02]  /*0a60*/  LDS R2, [UR7+0x8] ;  /* 0x00000807ff027984 */ /* 0x01ee640008000800 */
[----:B-1----:R-:W-:-:S05]  /*0a70*/  LOP3.LUT R2, R2, 0x1800, RZ, 0xb8, !PT ;  /* 0x0000180002027812 */ /* 0x002fca00078eb8ff */
[----:B------:R2:W-:Y:S02]  /*0a80*/  STS [UR7+0x8], R2 ;  /* 0x00000802ff007988 */ /* 0x0005e40008000807 */
.L_x_25:
[----:B------:R-:W-:Y:S05]  /*0a90*/  @P2 BREAK B1 ;  /* 0x0000000000012942 */ /* 0x000fea0003800000 */
[----:B------:R-:W-:Y:S05]  /*0aa0*/  @P2 BRA `(.L_x_27) ;  /* 0x0000000000242947 */ /* 0x000fea0003800000 */
[----:B-12---:R-:W1:Y:S01]  /*0ab0*/  LDS R2, [UR7+0x8] ;  /* 0x00000807ff027984 */ /* 0x006e620008000800 */
[----:B------:R-:W-:-:S05]  /*0ac0*/  IMAD.MOV.U32 R3, RZ, RZ, 0x6000 ;  /* 0x00006000ff037424 */ /* 0x000fca00078e00ff */
[----:B-1----:R-:W-:-:S04]  /*0ad0*/  LOP3.LUT R2, R2, 0x6000, R3, 0xd8, !PT ;  /* 0x0000600002027812 */ /* 0x002fc800078ed803 */
[----:B------:R-:W-:-:S05]  /*0ae0*/  LOP3.LUT R2, R2, 0x400000, RZ, 0xb8, !PT ;  /* 0x0040000002027812 */ /* 0x000fca00078eb8ff */
[----:B------:R1:W-:Y:S02]  /*0af0*/  STS [UR7+0x8], R2 ;  /* 0x00000802ff007988 */ /* 0x0003e40008000807 */
.L_x_26:
[----:B------:R-:W-:Y:S05]  /*0b00*/  BSYNC B1 ;  /* 0x0000000000017941 */ /* 0x000fea0003800000 */
.L_x_23:
[----:B-1234-:R-:W1:Y:S02]  /*0b10*/  @!P2 LDS R2, [UR7+0x8] ;  /* 0x00000807ff02a984 */ /* 0x01ee640008000800 */
[----:B-1----:R-:W-:-:S05]  /*0b20*/  @!P2 LOP3.LUT R2, R2, 0x8000, RZ, 0xb8, !PT ;  /* 0x000080000202a812 */ /* 0x002fca00078eb8ff */
[----:B------:R3:W-:Y:S02]  /*0b30*/  @!P2 STS [UR7+0x8], R2 ;  /* 0x00000802ff00a988 */ /* 0x0007e40008000807 */
.L_x_27:
[----:B------:R-:W-:Y:S05]  /*0b40*/  BSYNC B2 ;  /* 0x0000000000027941 */ /* 0x000fea0003800000 */
.L_x_22:
[----:B------:R-:W-:Y:S05]  /*0b50*/  WARPSYNC.ALL ;  /* 0x0000000000007948 */ /* 0x000fea0003800000 */
[----:B------:R-:W-:-:S04]  /*0b60*/  UIADD3 UR23, UR4, 0x80, URZ ;  /* 0x0000008004177890 */ /* 0x000fc8000fffe03f */
[----:B------:R-:W-:-:S04]  /*0b70*/  UIADD3 UR22, UP0, UR23, UR24, URZ ;  /* 0x0000001817167290 */ /* 0x000fc8000ff1e03f */
[----:B------:R-:W-:Y:S01]  /*0b80*/  ULEA.HI.X.SX32 UR23, UR23, UR25, 0x1, UP0 ;  /* 0x0000001917177291 */ /* 0x000fe200080f0e3f */
[----:B------:R-:W-:Y:S11]  /*0b90*/  @P0 BRA `(.L_x_28) ;  /* 0x0000000000280947 */ /* 0x000ff60003800000 */
[----:B-123--:R-:W1:Y:S01]  /*0ba0*/  S2R R2, SR_LANEID ;  /* 0x0000000000027919 */ /* 0x00ee620000000000 */
[----:B------:R-:W-:Y:S05]  /*0bb0*/  WARPSYNC.ALL ;  /* 0x0000000000007948 */ /* 0x000fea0003800000 */
[----:B-1----:R-:W-:-:S05]  /*0bc0*/  IMAD.SHL.U32 R8, R2, 0x4, RZ ;  /* 0x0000000402087824 */ /* 0x002fca00078e00ff */
[----:B------:R-:W1:Y:S01]  /*0bd0*/  LDS R7, [R8+UR7] ;  /* 0x0000000708077984 */ /* 0x000e620008000800 */
[----:B------:R-:W-:-:S05]  /*0be0*/  IADD3 R2, P1, R8, UR22, RZ ;  /* 0x0000001608027c10 */ /* 0x000fca000ff3e0ff */
[----:B------:R-:W-:-:S05]  /*0bf0*/  IMAD.X R3, RZ, RZ, UR23, P1 ;  /* 0x00000017ff037e24 */ /* 0x000fca00088e06ff */
[----:B-1----:R4:W2:Y:S01]  /*0c00*/  ATOMG.E.EXCH.STRONG.GPU PT, RZ, [R2], R7 ;  /* 0x0000000702ff73a8 */ /* 0x0028a200041ee100 */
[----:B------:R-:W-:-:S04]  /*0c10*/  DEPBAR {5,4,3,2,1,0} ;  /* 0x0000003f0000791a */ /* 0x000fc80000000000 */
[----:B------:R4:W-:Y:S01]  /*0c20*/  UTMACCTL.IV [UR22] ;  /* 0x00000000160079b9 */ /* 0x0009e20008000000 */
[----:B------:R-:W-:Y:S01]  /*0c30*/  NOP ;  /* 0x0000000000007918 */ /* 0x000fe20000000000 */
.L_x_28:
[----:B------:R-:W-:Y:S05]  /*0c40*/  @P0 BRA `(.L_x_29) ;  /* 0x00000000000c0947 */ /* 0x000fea0003800000 */
[----:B------:R0:W-:Y:S01]  /*0c50*/  UTMACMDFLUSH ;  /* 0x00000000000079b7 */ /* 0x0001e20000000000 */
[----:B------:R-:W-:Y:S05]  /*0c60*/  @P0 BRA `(.L_x_29) ;  /* 0x0000000000040947 */ /* 0x000fea0003800000 */
[----:B------:R-:W-:-:S04]  /*0c70*/  DEPBAR.LE SB0, 0x0 ;  /* 0x000080000000791a */ /* 0x000fc80000000000 */
.L_x_29:
[----:B------:R-:W-:Y:S05]  /*0c80*/  WARPSYNC.ALL ;  /* 0x0000000000007948 */ /* 0x000fea0003800000 */
[----:B--2---:R-:W-:Y:S06]  /*0c90*/  BAR.SYNC.DEFER_BLOCKING 0x0 ;  /* 0x0000000000007b1d */ /* 0x004fec0000010000 */
[----:B------:R-:W-:Y:S02]  /*0ca0*/  BSSY B2, `(.L_x_30) ;  /* 0x000000b000027945 */ /* 0x000fe40003800000 */
[----:B------:R-:W-:Y:S06]  /*0cb0*/  BAR.SYNC.DEFER_BLOCKING 0x0 ;  /* 0x0000000000007b1d */ /* 0x000fec0000010000 */
[----:B------:R2:W-:Y:S01]  /*0cc0*/  @!P0 STS [R12], RZ ;  /* 0x000000ff0c008388 */ /* 0x0005e20000000800 */
[----:B------:R-:W-:Y:S01]  /*0cd0*/  NOP ;  /* 0x0000000000007918 */ /* 0x000fe20000000000 */
[----:B------:R-:W-:Y:S05]  /*0ce0*/  @P2 BRA `(.L_x_31) ;  /* 0x0000000000182947 */ /* 0x000fea0003800000 */
[----:B-1-34-:R-:W1:Y:S01]  /*0cf0*/  LDS R2, [UR7+0x8] ;  /* 0x00000807ff027984 */ /* 0x01ae620008000800 */
[----:B------:R-:W3:Y:S01]  /*0d00*/  LDC.64 R8, c[0x0][0x220] ;  /* 0x00008800ff087b82 */ /* 0x000ee20000000a00 */
[----:B------:R-:W-:Y:S02]  /*0d10*/  IMAD.MOV.U32 R3, RZ, RZ, 0x70 ;  /* 0x00000070ff037424 */ /* 0x000fe400078e00ff */
[----:B---3--:R3:W-:Y:S03]  /*0d20*/  STS.64 [UR7], R8 ;  /* 0x00000008ff007988 */ /* 0x0087e60008000a07 */
[----:B-1----:R-:W-:-:S05]  /*0d30*/  LOP3.LUT R2, R2, 0x10, R3, 0xd8, !PT ;  /* 0x0000001002027812 */ /* 0x002fca00078ed803 */
[----:B------:R3:W-:Y:S02]  /*0d40*/  STS [UR7+0x8], R2 ;  /* 0x00000802ff007988 */ /* 0x0007e40008000807 */
.L_x_31:
[----:B----4-:R-:W-:Y:S05]  /*0d50*/  BSYNC B2 ;  /* 0x0000000000027941 */ /* 0x010fea0003800000 */
.L_x_30:
[----:B------:R-:W-:Y:S04]  /*0d60*/  BSSY B3, `(.L_x_32) ;  /* 0x0000011000037945 */ /* 0x000fe80003800000 */
[----:B------:R-:W-:Y:S04]  /*0d70*/  BSSY B2, `(.L_x_33) ;  /* 0x000000e000027945 */ /* 0x000fe80003800000 */
[----:B------:R-:W-:Y:S05]  /*0d80*/  @P2 BRA `(.L_x_34) ;  /* 0x0000000000242947 */ /* 0x000fea0003800000 */
[----:B-1-3--:R-:W1:Y:S01]  /*0d90*/  LDS R2, [UR7+0x34] ;  /* 0x00003407ff027984 */ /* 0x00ae620008000800 */
[----:B------:R-:W-:-:S05]  /*0da0*/  IMAD.MOV.U32 R3, RZ, RZ, 0x3f000000 ;  /* 0x3f000000ff037424 */ /* 0x000fca00078e00ff */
[----:B-1----:R-:W-:-:S05]  /*0db0*/  LOP3.LUT R2, R2, 0xff000000, R3, 0xb8, !PT ;  /* 0xff00000002027812 */ /* 0x002fca00078eb803 */
[----:B------:R1:W-:Y:S01]  /*0dc0*/  STS [UR7+0x34], R2 ;  /* 0x00003402ff007988 */ /* 0x0003e20008000807 */
[----:B------:R-:W-:Y:S05]  /*0dd0*/  @P2 BRA `(.L_x_35) ;  /* 0x00000000001c2947 */ /* 0x000fea0003800000 */
[----:B-1----:R-:W1:Y:S01]  /*0de0*/  LDS R2, [UR7+0x38] ;  /* 0x00003807ff027984 */ /* 0x002e620008000800 */
[----:B------:R-:W-:-:S05]  /*0df0*/  IMAD.MOV.U32 R3, RZ, RZ, 0xff ;  /* 0x000000ffff037424 */ /* 0x000fca00078e00ff */
[----:B-1----:R-:W-:-:S05]  /*0e00*/  LOP3.LUT R2, R2, 0xff, R3, 0xb8, !PT ;  /* 0x000000ff02027812 */ /* 0x002fca00078eb803 */
[----:B------:R4:W-:Y:S02]  /*0e10*/  STS [UR7+0x38], R2 ;  /* 0x00003802ff007988 */ /* 0x0009e40008000807 */
.L_x_34:
[----:B------:R-:W-:Y:S05]  /*0e20*/  @P2 BREAK B2 ;  /* 0x0000000000022942 */ /* 0x000fea0003800000 */
[----:B------:R-:W-:Y:S05]  /*0e30*/  @P2 BRA `(.L_x_36) ;  /* 0x00000000000c2947 */ /* 0x000fea0003800000 */
[----:B------:R1:W-:Y:S02]  /*0e40*/  STS [UR7+0x20], R5 ;  /* 0x00002005ff007988 */ /* 0x0003e40008000807 */
.L_x_35:
[----:B------:R-:W-:Y:S05]  /*0e50*/  BSYNC B2 ;  /* 0x0000000000027941 */ /* 0x000fea0003800000 */
.L_x_33:
[----:B------:R1:W-:Y:S02]  /*0e60*/  @!P2 STS [UR7+0x24], R4 ;  /* 0x00002404ff00a988 */ /* 0x0003e40008000807 */
.L_x_36:
[----:B------:R-:W-:Y:S05]  /*0e70*/  BSYNC B3 ;  /* 0x0000000000037941 */ /* 0x000fea0003800000 */
.L_x_32:
[----:B------:R-:W-:Y:S05]  /*0e80*/  WARPSYNC.ALL ;  /* 0x0000000000007948 */ /* 0x000fea0003800000 */
[----:B------:R-:W-:Y:S04]  /*0e90*/  BSSY B3, `(.L_x_37) ;  /* 0x000000e000037945 */ /* 0x000fe80003800000 */
[----:B------:R-:W-:Y:S05]  /*0ea0*/  @P2 BRA `(.L_x_38) ;  /* 0x0000000000302947 */ /* 0x000fea0003800000 */
[----:B------:R-:W5:Y:S01]  /*0eb0*/  LDS R3, [UR7+0x34] ;  /* 0x00003407ff037984 */ /* 0x000f620008000800 */
[----:B-1----:R-:W1:Y:S03]  /*0ec0*/  LDC.64 R4, c[0x0][0x248] ;  /* 0x00009200ff047b82 */ /* 0x002e660000000a00 */
[----:B---34-:R-:W3:Y:S01]  /*0ed0*/  LDS R2, [UR7+0x1c] ;  /* 0x00001c07ff027984 */ /* 0x018ee20008000800 */
[C---:B-1----:R-:W-:Y:S01]  /*0ee0*/  SHF.L.U64.HI R5, R4.reuse, 0x1, R5 ;  /* 0x0000000104057819 */ /* 0x042fe20000010205 */
[----:B------:R-:W-:-:S03]  /*0ef0*/  IMAD.SHL.U32 R4, R4, 0x2, RZ ;  /* 0x0000000204047824 */ /* 0x000fc600078e00ff */
[--C-:B------:R-:W-:Y:S02]  /*0f00*/  SHF.R.U32.HI R7, RZ, 0x4, R5.reuse ;  /* 0x00000004ff077819 */ /* 0x100fe40000011605 */
[----:B------:R-:W-:-:S05]  /*0f10*/  SHF.R.U64 R4, R4, 0x4, R5 ;  /* 0x0000000404047819 */ /* 0x000fca0000001205 */
[----:B------:R1:W-:Y:S01]  /*0f20*/  STS [UR7+0xc], R4 ;  /* 0x00000c04ff007988 */ /* 0x0003e20008000807 */
[----:B-----5:R-:W-:Y:S02]  /*0f30*/  LOP3.LUT R3, R3, 0x7, RZ, 0xb8, !PT ;  /* 0x0000000703037812 */ /* 0x020fe400078eb8ff */
[----:B---3--:R-:W-:-:S03]  /*0f40*/  LOP3.LUT R2, R2, 0xf, R7, 0xb8, !PT ;  /* 0x0000000f02027812 */ /* 0x008fc600078eb807 */
[----:B------:R1:W-:Y:S04]  /*0f50*/  STS [UR7+0x34], R3 ;  /* 0x00003403ff007988 */ /* 0x0003e80008000807 */
[----:B------:R1:W-:Y:S02]  /*0f60*/  STS [UR7+0x1c], R2 ;  /* 0x00001c02ff007988 */ /* 0x0003e40008000807 */
.L_x_38:
[----:B------:R-:W-:Y:S05]  /*0f70*/  BSYNC B3 ;  /* 0x0000000000037941 */ /* 0x000fea0003800000 */
.L_x_37:
[----:B------:R-:W-:Y:S04]  /*0f80*/  BSSY B3, `(.L_x_39) ;  /* 0x000001a000037945 */ /* 0x000fe80003800000 */
[----:B------:R-:W-:Y:S04]  /*0f90*/  BSSY B4, `(.L_x_40) ;  /* 0x0000015000047945 */ /* 0x000fe80003800000 */
[----:B------:R-:W-:Y:S05]  /*0fa0*/  @P2 BRA `(.L_x_41) ;  /* 0x0000000000202947 */ /* 0x000fea0003800000 */
[----:B-1-34-:R-:W1:Y:S02]  /*0fb0*/  LDS R2, [UR7+0x34] ;  /* 0x00003407ff027984 */ /* 0x01ae640008000800 */
[----:B-1----:R-:W-:-:S05]  /*0fc0*/  LOP3.LUT R2, R2, 0x38, RZ, 0xb8, !PT ;  /* 0x0000003802027812 */ /* 0x002fca00078eb8ff */
[----:B------:R1:W-:Y:S01]  /*0fd0*/  STS [UR7+0x34], R2 ;  /* 0x00003402ff007988 */ /* 0x0003e20008000807 */
[----:B------:R-:W-:Y:S05]  /*0fe0*/  @P2 BRA `(.L_x_42) ;  /* 0x0000000000202947 */ /* 0x000fea0003800000 */
[----:B-1----:R-:W1:Y:S01]  /*0ff0*/  LDS R2, [UR7+0x8] ;  /* 0x00000807ff027984 */ /* 0x002e620008000800 */
[----:B------:R-:W-:-:S05]  /*1000*/  IMAD.MOV.U32 R3, RZ, RZ, 0x780 ;  /* 0x00000780ff037424 */ /* 0x000fca00078e00ff */
[----:B-1----:R-:W-:-:S05]  /*1010*/  LOP3.LUT R2, R2, 0x500, R3, 0xd8, !PT ;  /* 0x0000050002027812 */ /* 0x002fca00078ed803 */
[----:B------:R1:W-:Y:S02]  /*1020*/  STS [UR7+0x8], R2 ;  /* 0x00000802ff007988 */ /* 0x0003e40008000807 */
.L_x_41:
[----:B------:R-:W-:Y:S05]  /*1030*/  @P2 BRA `(.L_x_43) ;  /* 0x0000000000282947 */ /* 0x000fea0003800000 */
[----:B-1-34-:R-:W1:Y:S02]  /*1040*/  LDS R2, [UR7+0x8] ;  /* 0x00000807ff027984 */ /* 0x01ae640008000800 */
[----:B-1----:R-:W-:-:S05]  /*1050*/  LOP3.LUT R2, R2, 0x1800, RZ, 0xb8, !PT ;  /* 0x0000180002027812 */ /* 0x002fca00078eb8ff */
[----:B------:R3:W-:Y:S02]  /*1060*/  STS [UR7+0x8], R2 ;  /* 0x00000802ff007988 */ /* 0x0007e40008000807 */
.L_x_42:
[----:B------:R-:W-:Y:S05]  /*1070*/  @P2 BREAK B4 ;  /* 0x0000000000042942 */ /* 0x000fea0003800000 */
[----:B------:R-:W-:Y:S05]  /*1080*/  @P2 BRA `(.L_x_44) ;  /* 0x0000000000242947 */ /* 0x000fea0003800000 */
[----:B-1-3--:R-:W1:Y:S01]  /*1090*/  LDS R2, [UR7+0x8] ;  /* 0x00000807ff027984 */ /* 0x00ae620008000800 */
[----:B------:R-:W-:-:S05]  /*10a0*/  IMAD.MOV.U32 R3, RZ, RZ, 0x6000 ;  /* 0x00006000ff037424 */ /* 0x000fca00078e00ff */
[----:B-1----:R-:W-:-:S04]  /*10b0*/  LOP3.LUT R2, R2, 0x6000, R3, 0xd8, !PT ;  /* 0x0000600002027812 */ /* 0x002fc800078ed803 */
[----:B------:R-:W-:-:S05]  /*10c0*/  LOP3.LUT R2, R2, 0x400000, RZ, 0xb8, !PT ;  /* 0x0040000002027812 */ /* 0x000fca00078eb8ff */
[----:B------:R1:W-:Y:S02]  /*10d0*/  STS [UR7+0x8], R2 ;  /* 0x00000802ff007988 */ /* 0x0003e40008000807 */
.L_x_43:
[----:B------:R-:W-:Y:S05]  /*10e0*/  BSYNC B4 ;  /* 0x0000000000047941 */ /* 0x000fea0003800000 */
.L_x_40:
[----:B-1-34-:R-:W1:Y:S02]  /*10f0*/  @!P2 LDS R2, [UR7+0x8] ;  /* 0x00000807ff02a984 */ /* 0x01ae640008000800 */
[----:B-1----:R-:W-:-:S05]  /*1100*/  @!P2 LOP3.LUT R2, R2, 0x8000, RZ, 0xb8, !PT ;  /* 0x000080000202a812 */ /* 0x002fca00078eb8ff */
[----:B------:R4:W-:Y:S02]  /*1110*/  @!P2 STS [UR7+0x8], R2 ;  /* 0x00000802ff00a988 */ /* 0x0009e40008000807 */
.L_x_44:
[----:B------:R-:W-:Y:S05]  /*1120*/  BSYNC B3 ;  /* 0x0000000000037941 */ /* 0x000fea0003800000 */
.L_x_39:
[----:B------:R-:W-:Y:S05]  /*1130*/  WARPSYNC.ALL ;  /* 0x0000000000007948 */ /* 0x000fea0003800000 */
[----:B------:R-:W-:Y:S01]  /*1140*/  UIADD3 UR4, UR4, 0x100, URZ ;  /* 0x0000010004047890 */ /* 0x000fe2000fffe03f */
[----:B------:R-:W-:Y:S01]  /*1150*/  ISETP.GE.AND P1, PT, R15, 0x1, PT ;  /* 0x000000010f00780c */ /* 0x000fe20003f26270 */
[----:B------:R-:W-:Y:S01]  /*1160*/  IMAD.MOV.U32 R88, RZ, RZ, RZ ;  /* 0x000000ffff587224 */ /* 0x000fe200078e00ff */
[----:B------:R-:W-:Y:S01]  /*1170*/  SHF.R.U32.HI R7, RZ, 0x5, R0 ;  /* 0x00000005ff077819 */ /* 0x000fe20000011600 */
[----:B------:R-:W-:-:S04]  /*1180*/  UIADD3 UR24, UP0, UR4, UR24, URZ ;  /* 0x0000001804187290 */ /* 0x000fc8000ff1e03f */
[----:B------:R-:W-:Y:S01]  /*1190*/  ULEA.HI.X.SX32 UR25, UR4, UR25, 0x1, UP0 ;  /* 0x0000001904197291 */ /* 0x000fe200080f0e3f */
[----:B------:R-:W-:Y:S11]  /*11a0*/  @P0 BRA `(.L_x_45) ;  /* 0x0000000000280947 */ /* 0x000ff60003800000 */
[----:B-1-34-:R-:W1:Y:S01]  /*11b0*/  S2R R2, SR_LANEID ;  /* 0x0000000000027919 */ /* 0x01ae620000000000 */
[----:B------:R-:W-:Y:S05]  /*11c0*/  WARPSYNC.ALL ;  /* 0x0000000000007948 */ /* 0x000fea0003800000 */
[----:B-1----:R-:W-:-:S05]  /*11d0*/  IMAD.SHL.U32 R4, R2, 0x4, RZ ;  /* 0x0000000402047824 */ /* 0x002fca00078e00ff */
[----:B------:R-:W1:Y:S01]  /*11e0*/  LDS R5, [R4+UR7] ;  /* 0x0000000704057984 */ /* 0x000e620008000800 */
[----:B------:R-:W-:-:S05]  /*11f0*/  IADD3 R2, P3, R4, UR24, RZ ;  /* 0x0000001804027c10 */ /* 0x000fca000ff7e0ff */
[----:B------:R-:W-:-:S05]  /*1200*/  IMAD.X R3, RZ, RZ, UR25, P3 ;  /* 0x00000019ff037e24 */ /* 0x000fca00098e06ff */
[----:B-1----:R1:W3:Y:S01]  /*1210*/  ATOMG.E.EXCH.STRONG.GPU PT, RZ, [R2], R5 ;  /* 0x0000000502ff73a8 */ /* 0x0022e200041ee100 */
[----:B------:R-:W-:-:S04]  /*1220*/  DEPBAR {5,4,3,2,1,0} ;  /* 0x0000003f0000791a */ /* 0x000fc80000000000 */
[----:B------:R1:W-:Y:S01]  /*1230*/  UTMACCTL.IV [UR24] ;  /* 0x00000000180079b9 */ /* 0x0003e20008000000 */
[----:B------:R-:W-:Y:S01]  /*1240*/  NOP ;  /* 0x0000000000007918 */ /* 0x000fe20000000000 */
.L_x_45:
[----:B------:R-:W-:Y:S05]  /*1250*/  @P0 BRA `(.L_x_46) ;  /* 0x00000000000c0947 */ /* 0x000fea0003800000 */
[----:B------:R0:W-:Y:S01]  /*1260*/  UTMACMDFLUSH ;  /* 0x00000000000079b7 */ /* 0x0001e20000000000 */
[----:B------:R-:W-:Y:S05]  /*1270*/  @P0 BRA `(.L_x_46) ;  /* 0x0000000000040947 */ /* 0x000fea0003800000 */
[----:B------:R-:W-:-:S04]  /*1280*/  DEPBAR.LE SB0, 0x0 ;  /* 0x000080000000791a */ /* 0x000fc80000000000 */
.L_x_46:
[----:B------:R-:W-:Y:S05]  /*1290*/  WARPSYNC.ALL ;  /* 0x0000000000007948 */ /* 0x000fea0003800000 */
[----:B---3--:R-:W-:Y:S01]  /*12a0*/  BAR.SYNC.DEFER_BLOCKING 0x0 ;  /* 0x0000000000007b1d */ /* 0x008fe20000010000 */
[----:B------:R-:W-:Y:S01]  /*12b0*/  R2UR UR26, R7 ;  /* 0x00000000071a72ca */ /* 0x000fe200000e0000 */
[----:B------:R-:W-:Y:S01]  /*12c0*/  USHF.L.U32 UR27, UR36, 0x7, URZ ;  /* 0x00000007241b7899 */ /* 0x000fe2000800063f */
[----:B------:R-:W-:Y:S01]  /*12d0*/  IMAD.MOV.U32 R89, RZ, RZ, RZ ;  /* 0x000000ffff597224 */ /* 0x000fe200078e00ff */
[----:B------:R-:W-:Y:S02]  /*12e0*/  CS2R R90, SRZ ;  /* 0x00000000005a7805 */ /* 0x000fe4000001ff00 */
[----:B------:R-:W-:Y:S01]  /*12f0*/  CS2R R92, SRZ ;  /* 0x00000000005c7805 */ /* 0x000fe2000001ff00 */
[----:B------:R-:W-:Y:S01]  /*1300*/  VOTEU.ALL UP0, P2 ;  /* 0x00000000003f7886 */ /* 0x000fe20001000000 */
[----:B------:R-:W-:Y:S01]  /*1310*/  UMOV UR4, 0x1 ;  /* 0x0000000100047882 */ /* 0x000fe20000000000 */
[----:B------:R-:W-:Y:S01]  /*1320*/  VOTEU.ALL UP1, P2 ;  /* 0x00000000003f7886 */ /* 0x000fe20001020000 */
[----:B------:R-:W-:Y:S01]  /*1330*/  VOTEU.ALL UP2, P2 ;  /* 0x00000000003f7886 */ /* 0x000fe20001040000 */
[----:B------:R-:W-:Y:S01]  /*1340*/  VOTEU.ALL UP3, P2 ;  /* 0x00000000003f7886 */ /* 0x000fe20001060000 */
[----:B------:R-:W-:-:S04]  /*1350*/  @!UP0 UIADD3 UR8, -UR4, 0x100000, URZ ;  /* 0x0010000004088890 */ /* 0x000fc8000fffe13f */
[----:B------:R-:W-:Y:S02]  /*1360*/  @!UP0 USHF.L.U32 UR9, UR8, 0xb, URZ ;  /* 0x0000000b08098899 */ /* 0x000fe4000800063f */
[----:B------:R-:W-:Y:S01]  /*1370*/  @!UP0 USHF.L.U32 UR8, UR8, 0x1, URZ ;  /* 0x0000000108088899 */ /* 0x000fe2000800063f */
[----:B------:R-:W-:Y:S01]  /*1380*/  CS2R R94, SRZ ;  /* 0x00000000005e7805 */ /* 0x000fe2000001ff00 */
        /* <DEDUP_REMOVED lines=12> */
[----:B------:R-:W-:Y:S01]  /*1450*/  VOTEU.ALL UP0, P2 ;  /* 0x00000000003f7886 */ /* 0x000fe20001000000 */
[----:B------:R-:W-:Y:S02]  /*1460*/  CS2R R102, SRZ ;  /* 0x0000000000667805 */ /* 0x000fe4000001ff00 */
[----:B------:R-:W-:Y:S02]  /*1470*/  CS2R R104, SRZ ;  /* 0x0000000000687805 */ /* 0x000fe4000001ff00 */
[----:B------:R-:W-:Y:S02]  /*1480*/  CS2R R106, SRZ ;  /* 0x00000000006a7805 */ /* 0x000fe4000001ff00 */
[----:B------:R-:W-:Y:S01]  /*1490*/  CS2R R108, SRZ ;  /* 0x00000000006c7805 */ /* 0x000fe2000001ff00 */
[----:B------:R-:W3:Y:S02]  /*14a0*/  FENCE.VIEW.ASYNC.S ;  /* 0x00000000000073c6 */ /* 0x000ee40000000000 */
[----:B---3--:R-:W3:Y:S02]  /*14b0*/  @!UP0 SYNCS.EXCH.64 URZ, [UR7+0x30000], UR8 ;  /* 0x03000008073f85b2 */ /* 0x008ee40008000100 */
[----:B---3--:R-:W-:Y:S01]  /*14c0*/  BAR.SYNC.DEFER_BLOCKING 0x0 ;  /* 0x0000000000007b1d */ /* 0x008fe20000010000 */
[----:B------:R-:W-:-:S02]  /*14d0*/  CS2R R110, SRZ ;  /* 0x00000000006e7805 */ /* 0x000fc4000001ff00 */
[----:B------:R-:W-:Y:S02]  /*14e0*/  CS2R R112, SRZ ;  /* 0x0000000000707805 */ /* 0x000fe4000001ff00 */
[----:B------:R-:W-:Y:S02]  /*14f0*/  CS2R R114, SRZ ;  /* 0x0000000000727805 */ /* 0x000fe4000001ff00 */
[----:B------:R-:W-:Y:S02]  /*1500*/  CS2R R116, SRZ ;  /* 0x0000000000747805 */ /* 0x000fe4000001ff00 */
[----:B------:R-:W-:Y:S02]  /*1510*/  CS2R R118, SRZ ;  /* 0x0000000000767805 */ /* 0x000fe4000001ff00 */
[----:B------:R-:W-:Y:S02]  /*1520*/  CS2R R120, SRZ ;  /* 0x0000000000787805 */ /* 0x000fe4000001ff00 */
        /* <DEDUP_REMOVED lines=16> */
[----:B------:R-:W-:Y:S01]  /*1630*/  CS2R R26, SRZ ;  /* 0x00000000001a7805 */ /* 0x000fe2000001ff00 */
[----:B------:R3:W4:Y:S02]  /*1640*/  @!UP1 SYNCS.EXCH.64 URZ, [UR7+0x30008], UR10 ;  /* 0x0300080a073f95b2 */ /* 0x0007240008000100 */
[----:B----4-:R-:W-:Y:S01]  /*1650*/  BAR.SYNC.DEFER_BLOCKING 0x0 ;  /* 0x0000000000007b1d */ /* 0x010fe20000010000 */
        /* <DEDUP_REMOVED lines=9> */
[----:B------:R-:W-:Y:S01]  /*16f0*/  CS2R R46, SRZ ;  /* 0x00000000002e7805 */ /* 0x000fe2000001ff00 */
[----:B---3--:R-:W-:Y:S01]  /*1700*/  USHF.L.U32 UR11, UR37, 0x8, URZ ;  /* 0x00000008250b7899 */ /* 0x008fe2000800063f */
        /* <DEDUP_REMOVED lines=12> */
[----:B------:R3:W4:Y:S02]  /*17d0*/  @!UP2 SYNCS.EXCH.64 URZ, [UR7+0x30010], UR12 ;  /* 0x0300100c073fa5b2 */ /* 0x0007240008000100 */
[----:B----4-:R-:W-:Y:S01]  /*17e0*/  BAR.SYNC.DEFER_BLOCKING 0x0 ;  /* 0x0000000000007b1d */ /* 0x010fe20000010000 */
[----:B------:R-:W-:Y:S02]  /*17f0*/  CS2R R72, SRZ ;  /* 0x0000000000487805 */ /* 0x000fe4000001ff00 */
[----:B------:R-:W-:-:S02]  /*1800*/  CS2R R74, SRZ ;  /* 0x00000000004a7805 */ /* 0x000fc4000001ff00 */
[----:B------:R-:W-:Y:S02]  /*1810*/  CS2R R76, SRZ ;  /* 0x00000000004c7805 */ /* 0x000fe4000001ff00 */
[----:B------:R-:W-:Y:S02]  /*1820*/  CS2R R78, SRZ ;  /* 0x00000000004e7805 */ /* 0x000fe4000001ff00 */
[----:B------:R-:W-:Y:S02]  /*1830*/  CS2R R80, SRZ ;  /* 0x0000000000507805 */ /* 0x000fe4000001ff00 */
[----:B------:R-:W-:Y:S02]  /*1840*/  CS2R R82, SRZ ;  /* 0x0000000000527805 */ /* 0x000fe4000001ff00 */
[----:B------:R-:W-:Y:S02]  /*1850*/  CS2R R84, SRZ ;  /* 0x0000000000547805 */ /* 0x000fe4000001ff00 */
[----:B------:R-:W-:Y:S01]  /*1860*/  CS2R R86, SRZ ;  /* 0x0000000000567805 */ /* 0x000fe2000001ff00 */
[----:B------:R3:W4:Y:S01]  /*1870*/  @!UP3 SYNCS.EXCH.64 URZ, [UR7+0x30018], UR4 ;  /* 0x03001804073fb5b2 */ /* 0x0007220008000100 */
[----:B------:R-:W-:Y:S05]  /*1880*/  @!P1 BRA `(.L_x_47) ;  /* 0x00000008004c9947 */ /* 0x000fea0003800000 */
        /* <DEDUP_REMOVED lines=64> */
[----:B---3--:R-:W-:Y:S01]  /*1c90*/  UMOV UR4, URZ ;  /* 0x0000003f00047c82 */ /* 0x008fe20008000000 */
[----:B------:R-:W-:-:S05]  /*1ca0*/  UMOV UR10, URZ ;  /* 0x0000003f000a7c82 */ /* 0x000fca0008000000 */
.L_x_49:
[----:B----4-:R-:W-:Y:S01]  /*1cb0*/  BAR.SYNC.DEFER_BLOCKING 0x0 ;  /* 0x0000000000007b1d */ /* 0x010fe20000010000 */
[----:B------:R-:W-:Y:S01]  /*1cc0*/  ULEA UR28, UR4, UR7, 0x3 ;  /* 0x00000007041c7291 */ /* 0x000fe2000f8e183f */
[----:B-1----:R-:W-:Y:S01]  /*1cd0*/  @!P2 IMAD.MOV.U32 R2, RZ, RZ, 0xc000 ;  /* 0x0000c000ff02a424 */ /* 0x002fe200078e00ff */
[----:B------:R-:W-:Y:S01]  /*1ce0*/  ELECT P0, URZ, PT ;  /* 0x00000000003f782f */ /* 0x000fe20003800000 */
[----:B------:R-:W-:-:S03]  /*1cf0*/  ULEA UR8, UR4, UR7, 0xf ;  /* 0x0000000704087291 */ /* 0x000fc6000f8e783f */
[----:B------:R-:W-:Y:S02]  /*1d00*/  ISETP.LT.U32.AND P0, PT, R6, 0x20, P0 ;  /* 0x000000200600780c */ /* 0x000fe40000701070 */
[----:B------:R-:W-:Y:S01]  /*1d10*/  ELECT P1, URZ, PT ;  /* 0x00000000003f782f */ /* 0x000fe20003820000 */
[----:B------:R-:W-:-:S03]  /*1d20*/  ULEA UR5, UR4, UR7, 0xe ;  /* 0x0000000704057291 */ /* 0x000fc6000f8e703f */
[----:B------:R-:W-:Y:S01]  /*1d30*/  ISETP.LT.U32.AND P1, PT, R6, 0x40, P1 ;  /* 0x000000400600780c */ /* 0x000fe20000f21070 */
[----:B------:R-:W-:Y:S02]  /*1d40*/  ULOP3.LUT UR16, UR26, 0x1, URZ, 0xc0, !UPT ;  /* 0x000000011a107892 */ /* 0x000fe4000f8ec03f */
[----:B------:R-:W-:Y:S02]  /*1d50*/  UIADD3 UR6, UR5, 0x20000, URZ ;  /* 0x0002000005067890 */ /* 0x000fe4000fffe03f */
[----:B------:R-:W-:Y:S02]  /*1d60*/  ULEA UR18, UR16, UR27, 0x6 ;  /* 0x0000001b10127291 */ /* 0x000fe4000f8e303f */
[----:B------:R-:W-:Y:S01]  /*1d70*/  ULEA UR16, UR16, UR6, 0xd ;  /* 0x0000000610107291 */ /* 0x000fe2000f8e683f */
[----:B------:R-:W-:Y:S01]  /*1d80*/  VOTEU.ANY UP0, P0 ;  /* 0x00000000003f7886 */ /* 0x000fe20000000100 */
[----:B------:R-:W-:Y:S01]  /*1d90*/  VOTEU.ANY UP2, P0 ;  /* 0x00000000003f7886 */ /* 0x000fe20000040100 */
[----:B------:R-:W-:Y:S01]  /*1da0*/  UMOV UR19, UR10 ;  /* 0x0000000a00137c82 */ /* 0x000fe20008000000 */
[----:B------:R1:W-:Y:S01]  /*1db0*/  @!P2 SYNCS.ARRIVE.TRANS64 RZ, [UR28+0x30000], R2 ;  /* 0x03000002ffffa9a7 */ /* 0x0003e2000800001c */
[----:B------:R3:W-:Y:S06]  /*1dc0*/  MEMBAR.ALL.CTA ;  /* 0x0000000000007992 */ /* 0x0007ec0000008000 */
[----:B---3--:R-:W3:Y:S01]  /*1dd0*/  FENCE.VIEW.ASYNC.S ;  /* 0x00000000000073c6 */ /* 0x008ee20000000000 */
[----:B------:R-:W-:Y:S01]  /*1de0*/  @UP0 UIADD3 UR9, UR28, 0x30000, URZ ;  /* 0x000300001c090890 */ /* 0x000fe2000fffe03f */
[----:B------:R-:W-:Y:S01]  /*1df0*/  @UP0 UMOV UR12, UR20 ;  /* 0x00000014000c0c82 */ /* 0x000fe20008000000 */
[----:B------:R-:W-:Y:S01]  /*1e00*/  @UP0 UMOV UR13, UR21 ;  /* 0x00000015000d0c82 */ /* 0x000fe20008000000 */
[----:B---3--:R-:W-:Y:S01]  /*1e10*/  VOTEU.ANY UP1, P1 ;  /* 0x00000000003f7886 */ /* 0x008fe20000820100 */
[----:B------:R-:W-:Y:S01]  /*1e20*/  VOTEU.ANY UP3, P1 ;  /* 0x00000000003f7886 */ /* 0x000fe20000860100 */
[----:B-1----:R-:W-:Y:S01]  /*1e30*/  SHF.L.U32 R2, R13, 0x1f, RZ ;  /* 0x0000001f0d027819 */ /* 0x002fe200000006ff */
[----:B------:R-:W-:-:S02]  /*1e40*/  USHF.L.U32 UR5, UR26, 0x7, URZ ;  /* 0x000000071a057899 */ /* 0x000fc4000800063f */
[----:B------:R-:W-:Y:S01]  /*1e50*/  @UP1 UIADD3 UR17, UR28, 0x30000, URZ ;  /* 0x000300001c111890 */ /* 0x000fe2000fffe03f */
[----:B------:R-:W-:Y:S01]  /*1e60*/  @UP1 UMOV UR14, UR22 ;  /* 0x00000016000e1c82 */ /* 0x000fe20008000000 */
[----:B------:R-:W-:Y:S01]  /*1e70*/  @UP1 UMOV UR15, UR23 ;  /* 0x00000017000f1c82 */ /* 0x000fe20008000000 */
[----:B------:R-:W-:Y:S02]  /*1e80*/  ULOP3.LUT UR5, UR5, 0x200, URZ, 0xc0, !UPT ;  /* 0x0000020005057892 */ /* 0x000fe4000f8ec03f */
[----:B------:R-:W-:Y:S02]  /*1e90*/  USHF.R.U32.HI UR6, URZ, 0x4, UR6 ;  /* 0x000000043f067899 */ /* 0x000fe40008011606 */
[----:B------:R-:W-:Y:S02]  /*1ea0*/  ULEA.HI UR5, UR8, UR5, URZ, 0x1c ;  /* 0x0000000508057291 */ /* 0x000fe4000f8fe03f */
[----:B------:R-:W-:Y:S02]  /*1eb0*/  USGXT.U32 UR6, UR6, 0xe ;  /* 0x0000000e0606789a */ /* 0x000fe40008000000 */
[----:B------:R-:W-:Y:S01]  /*1ec0*/  ULOP3.LUT UR5, UR5, 0x3fff, URZ, 0xc0, !UPT ;  /* 0x00003fff05057892 */ /* 0x000fe2000f8ec03f */
[----:B------:R-:W-:Y:S06]  /*1ed0*/  BAR.SYNC.DEFER_BLOCKING 0x0 ;  /* 0x0000000000007b1d */ /* 0x000fec0000010000 */
[----:B------:R1:W-:Y:S02]  /*1ee0*/  @UP2 UTMALDG.2D [UR8], [UR12] ;  /* 0x000000080c0025b4 */ /* 0x0003e40008008000 */
[----:B------:R-:W-:Y:S01]  /*1ef0*/  BAR.SYNC.DEFER_BLOCKING 0x0 ;  /* 0x0000000000007b1d */ /* 0x000fe20000010000 */
[----:B-1----:R-:W-:-:S05]  /*1f00*/  ULOP3.LUT UR8, UR6, 0x2000000, URZ, 0xfc, !UPT ;  /* 0x0200000006087892 */ /* 0x002fca000f8efc3f */
[----:B------:R-:W-:Y:S01]  /*1f10*/  UMOV UR12, UR5 ;  /* 0x00000005000c7c82 */ /* 0x000fe20008000000 */
[----:B------:R-:W-:Y:S01]  /*1f20*/  UMOV UR13, 0x40000040 ;  /* 0x40000040000d7882 */ /* 0x000fe20000000000 */
[----:B------:R1:W-:Y:S01]  /*1f30*/  @UP3 UTMALDG.2D [UR16], [UR14] ;  /* 0x000000100e0035b4 */ /* 0x0003e20008008000 */
[----:B------:R-:W-:Y:S06]  /*1f40*/  BAR.SYNC.DEFER_BLOCKING 0x0 ;  /* 0x0000000000007b1d */ /* 0x000fec0000010000 */
[----:B-1----:R-:W-:Y:S01]  /*1f50*/  UMOV UR14, UR8 ;  /* 0x00000008000e7c82 */ /* 0x002fe20008000000 */
[----:B------:R-:W-:Y:S01]  /*1f60*/  UMOV UR15, 0x40000040 ;  /* 0x40000040000f7882 */ /* 0x000fe20000000000 */
[----:B------:R-:W1:Y:S02]  /*1f70*/  SYNCS.PHASECHK.TRANS64.TRYWAIT P0, [UR28+0x30000], R2 ;  /* 0x03000002ff0075a7 */ /* 0x000e64000800015c */
[----:B-1----:R-:W-:Y:S05]  /*1f80*/  @!P0 BRA `(.L_x_48) ;  /* 0x0000000800708947 */ /* 0x002fea0003800000 */
.L_x_50:
[----:B------:R-:W-:Y:S02]  /*1f90*/  WARPGROUP.DEPBAR.LE gsb0, 0x0 ;  /* 0x00008000000079c5 */ /* 0x000fe40000010000 */
[----:B------:R-:W-:Y:S01]  /*1fa0*/  WARPGROUP.ARRIVE ;  /* 0x00000000000079c5 */ /* 0x000fe20000000000 */
[----:B------:R-:W-:Y:S01]  /*1fb0*/  UIADD3 UR16, UP0, UR5, 0x2, URZ ;  /* 0x0000000205107890 */ /* 0x000fe2000ff1e03f */
[----:B------:R-:W1:Y:S01]  /*1fc0*/  LDC R2, c[0x0][0x230] ;  /* 0x00008c00ff027b82 */ /* 0x000e620000000800 */
[----:B------:R-:W-:Y:S01]  /*1fd0*/  UIADD3 UR18, UP1, UR6, 0x2000080, URZ ;  /* 0x0200008006127890 */ /* 0x000fe2000ff3e03f */
[----:B------:R-:W-:Y:S02]  /*1fe0*/  UMOV UR5, URZ ;  /* 0x0000003f00057c82 */ /* 0x000fe40008000000 */
[----:B------:R-:W-:Y:S01]  /*1ff0*/  HGMMA.64x128x16.F32.BF16 R88, gdesc[UR12].tnspB, R88 ;  /* 0x41e000000c5879f0 */ /* 0x000fe20008701858 */
[----:B------:R-:W-:Y:S01]  /*2000*/  UMOV UR6, URZ ;  /* 0x0000003f00067c82 */ /* 0x000fe20008000000 */
[----:B------:R-:W-:-:S02]  /*2010*/  UIADD3.X UR17, UR5, 0x40000040, URZ, UP0, !UPT ;  /* 0x4000004005117890 */ /* 0x000fc400087fe43f */
[----:B------:R-:W-:Y:S02]  /*2020*/  UIADD3.X UR19, UR6, 0x40000040, URZ, UP1, !UPT ;  /* 0x4000004006137890 */ /* 0x000fe40008ffe43f */
[----:B------:R-:W-:Y:S02]  /*2030*/  UIADD3.64 UR32, UR16, 0x2, URZ ;  /* 0x0000000210207897 */ /* 0x000fe4000fffe03f */
[----:B------:R-:W-:Y:S02]  /*2040*/  UIADD3.64 UR34, UR18, 0x80, URZ ;  /* 0x0000008012227897 */ /* 0x000fe4000fffe03f */
[----:B------:R-:W-:Y:S02]  /*2050*/  UIADD3.64 UR28, UR16, 0x4, URZ ;  /* 0x00000004101c7897 */ /* 0x000fe4000fffe03f */
[----:B------:R-:W-:Y:S02]  /*2060*/  UIADD3.64 UR30, UR18, 0x100, URZ ;  /* 0x00000100121e7897 */ /* 0x000fe4000fffe03f */
[----:B------:R-:W-:-:S02]  /*2070*/  UIADD3.64 UR12, UR16, 0x3fe, URZ ;  /* 0x000003fe100c7897 */ /* 0x000fc4000fffe03f */
[----:B------:R-:W-:Y:S02]  /*2080*/  UIADD3 UR10, UR10, 0x40, URZ ;  /* 0x000000400a0a7890 */ /* 0x000fe4000fffe03f */
[----:B------:R-:W-:-:S04]  /*2090*/  UIADD3 UR4, UR4, 0x1, URZ ;  /* 0x0000000104047890 */ /* 0x000fc8000fffe03f */
[----:B-1----:R-:W-:Y:S01]  /*20a0*/  ISETP.LE.AND P0, PT, R2, UR10, PT ;  /* 0x0000000a02007c0c */ /* 0x002fe2000bf03270 */
[----:B------:R-:W-:-:S04]  /*20b0*/  UISETP.NE.U32.AND UP0, UPT, UR4, 0x4, UPT ;  /* 0x000000040400788c */ /* 0x000fc8000bf05070 */
[----:B------:R-:W-:Y:S02]  /*20c0*/  USEL UR5, URZ, 0x1, UP0 ;  /* 0x000000013f057887 */ /* 0x000fe40008000000 */
[----:B------:R-:W-:-:S04]  /*20d0*/  USEL UR4, UR4, URZ, UP0 ;  /* 0x0000003f04047287 */ /* 0x000fc80008000000 */
[----:B------:R-:W-:Y:S01]  /*20e0*/  LOP3.LUT R13, R13, UR5, RZ, 0x3c, !PT ;  /* 0x000000050d0d7c12 */ /* 0x000fe2000f8e3cff */
[----:B------:R-:W-:-:S12]  /*20f0*/  HGMMA.64x128x16.F32.BF16 R88, gdesc[UR16].tnspB, R88 ;  /* 0x41e00000105879f0 */ /* 0x000fd80008701858 */
[----:B------:R-:W-:Y:S01]  /*2100*/  HGMMA.64x128x16.F32.BF16 R88, gdesc[UR32].tnspB, R88 ;  /* 0x41e00000205879f0 */ /* 0x000fe20008701858 */
[----:B------:R-:W-:-:S11]  /*2110*/  UIADD3.64 UR32, UR16, 0x402, URZ ;  /* 0x0000040210207897 */ /* 0x000fd6000fffe03f */
[----:B------:R-:W-:Y:S01]  /*2120*/  HGMMA.64x128x16.F32.BF16 R88, gdesc[UR28].tnspB, R88 ;  /* 0x41e000001c5879f0 */ /* 0x000fe20008701858 */
[----:B------:R-:W-:-:S11]  /*2130*/  UIADD3.64 UR28, UR16, 0x404, URZ ;  /* 0x00000404101c7897 */ /* 0x000fd6000fffe03f */
[----:B------:R-:W-:Y:S01]  /*2140*/  HGMMA.64x128x16.F32.BF16 R24, gdesc[UR12].tnspB, R24 ;  /* 0x41e000000c1879f0 */ /* 0x000fe20008701818 */
[----:B------:R-:W-:Y:S01]  /*2150*/  UIADD3.64 UR12, UR16, 0x400, URZ ;  /* 0x00000400100c7897 */ /* 0x000fe2000fffe03f */
[----:B------:R-:W-:Y:S01]  /*2160*/  UMOV UR14, UR18 ;  /* 0x00000012000e7c82 */ /* 0x000fe20008000000 */
[----:B------:R-:W-:-:S09]  /*2170*/  UMOV UR15, UR19 ;  /* 0x00000013000f7c82 */ /* 0x000fd20008000000 */
[----:B------:R-:W-:-:S12]  /*2180*/  HGMMA.64x128x16.F32.BF16 R24, gdesc[UR12].tnspB, R24 ;  /* 0x41e000000c1879f0 */ /* 0x000fd80008701818 */
[----:B------:R-:W-:-:S12]  /*2190*/  HGMMA.64x128x16.F32.BF16 R24, gdesc[UR32].tnspB, R24 ;  /* 0x41e00000201879f0 */ /* 0x000fd80008701818 */
[----:B------:R-:W-:Y:S01]  /*21a0*/  HGMMA.64x128x16.F32.BF16 R24, gdesc[UR28].tnspB, R24, gsb0 ;  /* 0x41e000001c1879f0 */ /* 0x000fe20008001818 */
[----:B------:R-:W-:Y:S05]  /*21b0*/  @!P0 BRA `(.L_x_49) ;  /* 0xfffffff800bc8947 */ /* 0x000fea000383ffff */
.L_x_47:
[----:B------:R-:W-:Y:S02]  /*21c0*/  WARPGROUP.DEPBAR.LE gsb0, 0x0 ;  /* 0x00008000000079c5 */ /* 0x000fe40000010000 */
[----:B----4-:R-:W-:Y:S01]  /*21d0*/  BAR.SYNC.DEFER_BLOCKING 0x0 ;  /* 0x0000000000007b1d */ /* 0x010fe20000010000 */
[C---:B-1----:R-:W-:Y:S01]  /*21e0*/  IMAD.SHL.U32 R2, R0.reuse, 0x80, RZ ;  /* 0x0000008000027824 */ /* 0x042fe200078e00ff */
[----:B------:R-:W-:Y:S01]  /*21f0*/  F2FP.BF16.F32.PACK_AB R88, R89, R88 ;  /* 0x000000585958723e */ /* 0x000fe200000010ff */
[----:B------:R-:W-:Y:S01]  /*2200*/  IMAD.SHL.U32 R3, R0, 0x10, RZ ;  /* 0x0000001000037824 */ /* 0x000fe200078e00ff */
[----:B------:R-:W-:Y:S02]  /*2210*/  F2FP.BF16.F32.PACK_AB R89, R91, R90 ;  /* 0x0000005a5b59723e */ /* 0x000fe400000010ff */
[----:B------:R-:W-:Y:S02]  /*2220*/  ELECT P0, URZ, PT ;  /* 0x00000000003f782f */ /* 0x000fe40003800000 */
[----:B------:R-:W-:Y:S01]  /*2230*/  LOP3.LUT R2, R2, 0x780, RZ, 0xc0, !PT ;  /* 0x0000078002027812 */ /* 0x000fe200078ec0ff */
[----:B------:R-:W-:Y:S01]  /*2240*/  ULOP3.LUT UR26, UR26, 0x1, URZ, 0xc0, !UPT ;  /* 0x000000011a1a7892 */ /* 0x000fe2000f8ec03f */
[----:B------:R-:W-:Y:S01]  /*2250*/  F2FP.BF16.F32.PACK_AB R120, R121, R120 ;  /* 0x000000787978723e */ /* 0x000fe200000010ff */
[----:B------:R-:W-:Y:S01]  /*2260*/  UMOV UR10, UR11 ;  /* 0x0000000b000a7c82 */ /* 0x000fe20008000000 */
[----:B------:R-:W-:Y:S01]  /*2270*/  LOP3.LUT R3, R2, 0x70, R3, 0xf8, !PT ;  /* 0x0000007002037812 */ /* 0x000fe200078ef803 */
[----:B------:R-:W-:Y:S01]  /*2280*/  ULEA UR8, UR26, UR7, 0xf ;  /* 0x000000071a087291 */ /* 0x000fe2000f8e783f */
[----:B------:R-:W-:Y:S01]  /*2290*/  F2FP.BF16.F32.PACK_AB R90, R93, R92 ;  /* 0x0000005c5d5a723e */ /* 0x000fe200000010ff */
[----:B------:R-:W-:Y:S01]  /*22a0*/  ULEA UR9, UR26, UR27, 0x6 ;  /* 0x0000001b1a097291 */ /* 0x000fe2000f8e303f */
[----:B------:R-:W-:Y:S01]  /*22b0*/  LOP3.LUT R3, R3, 0x10, R0, 0x78, !PT ;  /* 0x0000001003037812 */ /* 0x000fe200078e7800 */
[----:B------:R-:W-:Y:S01]  /*22c0*/  IMAD.SHL.U32 R0, R0, 0x40, RZ ;  /* 0x0000004000007824 */ /* 0x000fe200078e00ff */
[----:B------:R-:W-:-:S02]  /*22d0*/  F2FP.BF16.F32.PACK_AB R91, R95, R94 ;  /* 0x0000005e5f5b723e */ /* 0x000fc400000010ff */
[----:B------:R-:W-:Y:S02]  /*22e0*/  F2FP.BF16.F32.PACK_AB R121, R123, R122 ;  /* 0x0000007a7b79723e */ /* 0x000fe400000010ff */
[----:B------:R-:W-:Y:S02]  /*22f0*/  LOP3.LUT R0, R3, 0x3800, R0, 0xf8, !PT ;  /* 0x0000380003007812 */ /* 0x000fe400078ef800 */
[----:B------:R-:W-:Y:S01]  /*2300*/  F2FP.BF16.F32.PACK_AB R24, R25, R24 ;  /* 0x000000181918723e */ /* 0x000fe200000010ff */
[----:B------:R-:W1:Y:S02]  /*2310*/  @!P2 SYNCS.CCTL.IV [UR7+0x30000] ;  /* 0x03000000ff00a9b1 */ /* 0x000e640008000007 */
[----:B-1----:R-:W-:Y:S01]  /*2320*/  BAR.SYNC.DEFER_BLOCKING 0x0 ;  /* 0x0000000000007b1d */ /* 0x002fe20000010000 */
[C---:B------:R-:W-:Y:S01]  /*2330*/  LOP3.LUT R3, R0.reuse, 0x20, RZ, 0x3c, !PT ;  /* 0x0000002000037812 */ /* 0x040fe200078e3cff */
[----:B------:R-:W-:Y:S01]  /*2340*/  VIADD R2, R0, UR7 ;  /* 0x0000000700027c36 */ /* 0x000fe20008000000 */
[----:B------:R-:W-:-:S02]  /*2350*/  F2FP.BF16.F32.PACK_AB R122, R125, R124 ;  /* 0x0000007c7d7a723e */ /* 0x000fc400000010ff */
[----:B------:R-:W-:Y:S01]  /*2360*/  F2FP.BF16.F32.PACK_AB R123, R127, R126 ;  /* 0x0000007e7f7b723e */ /* 0x000fe200000010ff */
[----:B------:R-:W-:Y:S01]  /*2370*/  VIADD R3, R3, UR7 ;  /* 0x0000000703037c36 */ /* 0x000fe20008000000 */
[----:B------:R-:W-:Y:S02]  /*2380*/  F2FP.BF16.F32.PACK_AB R25, R27, R26 ;  /* 0x0000001a1b19723e */ /* 0x000fe400000010ff */
[----:B------:R-:W-:Y:S02]  /*2390*/  F2FP.BF16.F32.PACK_AB R56, R57, R56 ;  /* 0x000000383938723e */ /* 0x000fe400000010ff */
[----:B------:R-:W-:Y:S02]  /*23a0*/  F2FP.BF16.F32.PACK_AB R96, R97, R96 ;  /* 0x000000606160723e */ /* 0x000fe400000010ff */
[----:B------:R-:W-:Y:S02]  /*23b0*/  F2FP.BF16.F32.PACK_AB R26, R29, R28 ;  /* 0x0000001c1d1a723e */ /* 0x000fe400000010ff */
[----:B------:R-:W-:-:S02]  /*23c0*/  F2FP.BF16.F32.PACK_AB R27, R31, R30 ;  /* 0x0000001e1f1b723e */ /* 0x000fc400000010ff */
[----:B------:R-:W-:Y:S02]  /*23d0*/  F2FP.BF16.F32.PACK_AB R57, R59, R58 ;  /* 0x0000003a3b39723e */ /* 0x000fe400000010ff */
[----:B------:R-:W-:Y:S02]  /*23e0*/  F2FP.BF16.F32.PACK_AB R97, R99, R98 ;  /* 0x000000626361723e */ /* 0x000fe400000010ff */
[----:B------:R-:W-:Y:S02]  /*23f0*/  F2FP.BF16.F32.PACK_AB R128, R129, R128 ;  /* 0x000000808180723e */ /* 0x000fe400000010ff */
[----:B------:R-:W-:Y:S01]  /*2400*/  F2FP.BF16.F32.PACK_AB R58, R61, R60 ;  /* 0x0000003c3d3a723e */ /* 0x000fe200000010ff */
[----:B------:R-:W1:Y:S02]  /*2410*/  @!P2 SYNCS.CCTL.IV [UR7+0x30008] ;  /* 0x03000800ff00a9b1 */ /* 0x000e640008000007 */
[----:B-1----:R-:W-:Y:S01]  /*2420*/  BAR.SYNC.DEFER_BLOCKING 0x0 ;  /* 0x0000000000007b1d */ /* 0x002fe20000010000 */
[----:B------:R-:W-:-:S02]  /*2430*/  F2FP.BF16.F32.PACK_AB R59, R63, R62 ;  /* 0x0000003e3f3b723e */ /* 0x000fc400000010ff */
[----:B------:R-:W-:Y:S02]  /*2440*/  LOP3.LUT R4, R0, 0x40, RZ, 0x3c, !PT ;  /* 0x0000004000047812 */ /* 0x000fe400078e3cff */
[----:B------:R-:W-:Y:S02]  /*2450*/  F2FP.BF16.F32.PACK_AB R98, R101, R100 ;  /* 0x000000646562723e */ /* 0x000fe400000010ff */
[----:B------:R-:W-:Y:S01]  /*2460*/  F2FP.BF16.F32.PACK_AB R99, R103, R102 ;  /* 0x000000666763723e */ /* 0x000fe200000010ff */
[----:B------:R-:W-:Y:S01]  /*2470*/  VIADD R4, R4, UR7 ;  /* 0x0000000704047c36 */ /* 0x000fe20008000000 */
[----:B------:R-:W-:Y:S02]  /*2480*/  F2FP.BF16.F32.PACK_AB R129, R131, R130 ;  /* 0x000000828381723e */ /* 0x000fe400000010ff */
[----:B------:R-:W-:Y:S02]  /*2490*/  F2FP.BF16.F32.PACK_AB R32, R33, R32 ;  /* 0x000000202120723e */ /* 0x000fe400000010ff */
[----:B------:R-:W-:-:S02]  /*24a0*/  F2FP.BF16.F32.PACK_AB R130, R133, R132 ;  /* 0x000000848582723e */ /* 0x000fc400000010ff */
[----:B------:R-:W-:Y:S02]  /*24b0*/  F2FP.BF16.F32.PACK_AB R131, R135, R134 ;  /* 0x000000868783723e */ /* 0x000fe400000010ff */
[----:B------:R-:W-:Y:S02]  /*24c0*/  F2FP.BF16.F32.PACK_AB R33, R35, R34 ;  /* 0x000000222321723e */ /* 0x000fe400000010ff */
[----:B------:R-:W-:Y:S02]  /*24d0*/  F2FP.BF16.F32.PACK_AB R64, R65, R64 ;  /* 0x000000404140723e */ /* 0x000fe400000010ff */
[----:B------:R-:W-:Y:S02]  /*24e0*/  F2FP.BF16.F32.PACK_AB R104, R105, R104 ;  /* 0x000000686968723e */ /* 0x000fe400000010ff */
[----:B------:R-:W-:Y:S01]  /*24f0*/  F2FP.BF16.F32.PACK_AB R34, R37, R36 ;  /* 0x000000242522723e */ /* 0x000fe200000010ff */
[----:B------:R-:W1:Y:S02]  /*2500*/  @!P2 SYNCS.CCTL.IV [UR7+0x30010] ;  /* 0x03001000ff00a9b1 */ /* 0x000e640008000007 */
[----:B-1----:R-:W-:Y:S01]  /*2510*/  BAR.SYNC.DEFER_BLOCKING 0x0 ;  /* 0x0000000000007b1d */ /* 0x002fe20000010000 */
[----:B------:R-:W-:-:S02]  /*2520*/  F2FP.BF16.F32.PACK_AB R35, R39, R38 ;  /* 0x000000262723723e */ /* 0x000fc400000010ff */
[----:B------:R-:W-:Y:S02]  /*2530*/  F2FP.BF16.F32.PACK_AB R65, R67, R66 ;  /* 0x000000424341723e */ /* 0x000fe400000010ff */
[----:B------:R-:W-:Y:S02]  /*2540*/  F2FP.BF16.F32.PACK_AB R105, R107, R106 ;  /* 0x0000006a6b69723e */ /* 0x000fe400000010ff */
[----:B------:R-:W-:Y:S02]  /*2550*/  F2FP.BF16.F32.PACK_AB R136, R137, R136 ;  /* 0x000000888988723e */ /* 0x000fe400000010ff */
[----:B------:R-:W-:Y:S02]  /*2560*/  F2FP.BF16.F32.PACK_AB R66, R69, R68 ;  /* 0x000000444542723e */ /* 0x000fe400000010ff */
[----:B------:R-:W-:Y:S02]  /*2570*/  F2FP.BF16.F32.PACK_AB R67, R71, R70 ;  /* 0x000000464743723e */ /* 0x000fe400000010ff */
[----:B------:R-:W-:-:S02]  /*2580*/  LOP3.LUT R0, R0, 0x60, RZ, 0x3c, !PT ;  /* 0x0000006000007812 */ /* 0x000fc400078e3cff */
[----:B------:R-:W-:Y:S02]  /*2590*/  F2FP.BF16.F32.PACK_AB R106, R109, R108 ;  /* 0x0000006c6d6a723e */ /* 0x000fe400000010ff */
[----:B------:R-:W-:Y:S01]  /*25a0*/  F2FP.BF16.F32.PACK_AB R107, R111, R110 ;  /* 0x0000006e6f6b723e */ /* 0x000fe200000010ff */
[----:B------:R-:W-:Y:S01]  /*25b0*/  VIADD R0, R0, UR7 ;  /* 0x0000000700007c36 */ /* 0x000fe20008000000 */
[----:B------:R-:W-:Y:S02]  /*25c0*/  F2FP.BF16.F32.PACK_AB R137, R139, R138 ;  /* 0x0000008a8b89723e */ /* 0x000fe400000010ff */
[----:B------:R-:W-:Y:S02]  /*25d0*/  F2FP.BF16.F32.PACK_AB R40, R41, R40 ;  /* 0x000000282928723e */ /* 0x000fe400000010ff */
[----:B------:R-:W-:Y:S01]  /*25e0*/  F2FP.BF16.F32.PACK_AB R138, R141, R140 ;  /* 0x0000008c8d8a723e */ /* 0x000fe200000010ff */
[----:B------:R-:W1:Y:S02]  /*25f0*/  @!P2 SYNCS.CCTL.IV [UR7+0x30018] ;  /* 0x03001800ff00a9b1 */ /* 0x000e640008000007 */
[----:B-1----:R-:W-:Y:S01]  /*2600*/  STSM.16.M88.4 [R2], R88 ;  /* 0x0000005802007844 */ /* 0x002fe20000000200 */
[----:B------:R-:W-:-:S02]  /*2610*/  F2FP.BF16.F32.PACK_AB R139, R143, R142 ;  /* 0x0000008e8f8b723e */ /* 0x000fc400000010ff */
[----:B------:R-:W-:Y:S01]  /*2620*/  F2FP.BF16.F32.PACK_AB R41, R43, R42 ;  /* 0x0000002a2b29723e */ /* 0x000fe200000010ff */
[----:B------:R-:W-:Y:S01]  /*2630*/  STSM.16.M88.4 [R2+0x8000], R120 ;  /* 0x0080007802007844 */ /* 0x000fe20000000200 */
[----:B------:R-:W-:Y:S02]  /*2640*/  F2FP.BF16.F32.PACK_AB R72, R73, R72 ;  /* 0x000000484948723e */ /* 0x000fe400000010ff */
[----:B------:R-:W-:Y:S01]  /*2650*/  F2FP.BF16.F32.PACK_AB R112, R113, R112 ;  /* 0x000000707170723e */ /* 0x000fe200000010ff */
[----:B------:R-:W-:Y:S01]  /*2660*/  STSM.16.M88.4 [R2+0x4000], R24 ;  /* 0x0040001802007844 */ /* 0x000fe20000000200 */
[----:B------:R-:W-:Y:S02]  /*2670*/  F2FP.BF16.F32.PACK_AB R42, R45, R44 ;  /* 0x0000002c2d2a723e */ /* 0x000fe400000010ff */
[----:B------:R-:W-:Y:S01]  /*2680*/  F2FP.BF16.F32.PACK_AB R43, R47, R46 ;  /* 0x0000002e2f2b723e */ /* 0x000fe200000010ff */
[----:B------:R-:W-:Y:S01]  /*2690*/  STSM.16.M88.4 [R2+0xc000], R56 ;  /* 0x00c0003802007844 */ /* 0x000fe20000000200 */
[----:B------:R-:W-:-:S02]  /*26a0*/  F2FP.BF16.F32.PACK_AB R73, R75, R74 ;  /* 0x0000004a4b49723e */ /* 0x000fc400000010ff */
[----:B------:R-:W-:Y:S01]  /*26b0*/  F2FP.BF16.F32.PACK_AB R113, R115, R114 ;  /* 0x000000727371723e */ /* 0x000fe200000010ff */
[----:B------:R-:W-:Y:S01]  /*26c0*/  STSM.16.M88.4 [R3], R96 ;  /* 0x0000006003007844 */ /* 0x000fe20000000200 */
        /* <DEDUP_REMOVED lines=8> */
[----:B------:R-:W-:Y:S01]  /*2750*/  STSM.16.M88.4 [R3+0xc000], R64 ;  /* 0x00c0004003007844 */ /* 0x000fe20000000200 */
[----:B------:R-:W-:Y:S02]  /*2760*/  F2FP.BF16.F32.PACK_AB R48, R49, R48 ;  /* 0x000000303130723e */ /* 0x000fe400000010ff */
[----:B------:R-:W-:Y:S01]  /*2770*/  F2FP.BF16.F32.PACK_AB R146, R149, R148 ;  /* 0x000000949592723e */ /* 0x000fe200000010ff */
[----:B------:R-:W-:Y:S01]  /*2780*/  STSM.16.M88.4 [R4], R104 ;  /* 0x0000006804007844 */ /* 0x000fe20000000200 */
        /* <DEDUP_REMOVED lines=11> */
[----:B------:R-:W-:Y:S01]  /*2840*/  STSM.16.M88.4 [R0], R112 ;  /* 0x0000007000007844 */ /* 0x000fe20000000200 */
[----:B------:R-:W-:-:S03]  /*2850*/  ISETP.LT.U32.AND P0, PT, R6, 0x40, P0 ;  /* 0x000000400600780c */ /* 0x000fc60000701070 */
[----:B------:R-:W-:Y:S04]  /*2860*/  STSM.16.M88.4 [R0+0x8000], R144 ;  /* 0x0080009000007844 */ /* 0x000fe80000000200 */
[----:B------:R-:W-:Y:S04]  /*2870*/  STSM.16.M88.4 [R0+0x4000], R48 ;  /* 0x0040003000007844 */ /* 0x000fe80000000200 */
[----:B------:R-:W-:Y:S02]  /*2880*/  STSM.16.M88.4 [R0+0xc000], R80 ;  /* 0x00c0005000007844 */ /* 0x000fe40000000200 */
[----:B------:R-:W-:Y:S01]  /*2890*/  VOTEU.ANY UP0, P0 ;  /* 0x00000000003f7886 */ /* 0x000fe20000000100 */
[----:B------:R-:W-:Y:S01]  /*28a0*/  VOTEU.ANY UP1, P0 ;  /* 0x00000000003f7886 */ /* 0x000fe20000020100 */
[----:B------:R1:W-:Y:S06]  /*28b0*/  MEMBAR.ALL.CTA ;  /* 0x0000000000007992 */ /* 0x0003ec0000008000 */
[----:B-1----:R-:W1:Y:S01]  /*28c0*/  FENCE.VIEW.ASYNC.S ;  /* 0x00000000000073c6 */ /* 0x002e620000000000 */
[----:B---3--:R-:W-:Y:S01]  /*28d0*/  @UP0 UMOV UR4, UR24 ;  /* 0x0000001800040c82 */ /* 0x008fe20008000000 */
[----:B------:R-:W-:Y:S01]  /*28e0*/  @UP0 UMOV UR5, UR25 ;  /* 0x0000001900050c82 */ /* 0x000fe20008000000 */
[----:B-1----:R-:W-:Y:S06]  /*28f0*/  BAR.SYNC.DEFER_BLOCKING 0x0 ;  /* 0x0000000000007b1d */ /* 0x002fec0000010000 */
[----:B------:R1:W-:Y:S01]  /*2900*/  @UP1 UTMASTG.2D [UR8], [UR4] ;  /* 0x00000008040013b5 */ /* 0x0003e20008008000 */
[----:B------:R0:W-:Y:S01]  /*2910*/  UTMACMDFLUSH ;  /* 0x00000000000079b7 */ /* 0x0001e20000000000 */
[----:B------:R-:W-:-:S04]  /*2920*/  DEPBAR.LE SB0, 0x0 ;  /* 0x000080000000791a */ /* 0x000fc80000000000 */
[----:B------:R-:W-:Y:S06]  /*2930*/  BAR.SYNC.DEFER_BLOCKING 0x0 ;  /* 0x0000000000007b1d */ /* 0x000fec0000010000 */
[----:B-1----:R-:W-:Y:S05]  /*2940*/  EXIT ;  /* 0x000000000000794d */ /* 0x002fea0003800000 */
.L_x_48:
[----:B------:R-:W1:Y:S02]  /*2950*/  SYNCS.PHASECHK.TRANS64.TRYWAIT P0, [UR28+0x30000], R2 ;  /* 0x03000002ff0075a7 */ /* 0x000e64000800015c */
[----:B-1----:R-:W-:Y:S05]  /*2960*/  @!P0 BRA `(.L_x_48) ;  /* 0xfffffffc00f88947 */ /* 0x002fea000383ffff */
[----:B------:R-:W-:Y:S05]  /*2970*/  BRA `(.L_x_50) ;  /* 0xfffffff400847947 */ /* 0x000fea000383ffff */
.L_x_51:
[----:B------:R-:W-:-:S00]  /*2980*/  BRA `(.L_x_51) ;  /* 0xfffffffc00fc7947 */ /* 0x000fc0000383ffff */
[----:B------:R-:W-:-:S00]  /*2990*/  NOP ;  /* 0x0000000000007918 */ /* 0x000fc00000000000 */
        /* <DEDUP_REMOVED lines=14> */
.L_x_52:


//--------------------- .nv.shared.gluon_wgmma    --------------------------
	.section	.nv.shared.gluon_wgmma,"aw",@nobits
	.sectionflags	@""
	.align	16
	.zero		1024


//--------------------- .nv.shared.reserved.0     --------------------------
	.section	.nv.shared.reserved.0,"aw",@nobits
	.weak		__nv_reservedSMEM_offset_0_alias
	.size		__nv_reservedSMEM_offset_0_alias, 0, 0
	.other		__nv_reservedSMEM_offset_0_alias,@"STO_CUDA_RESERVED_SHARED STV_DEFAULT"
__nv_reservedSMEM_offset_0_alias:
	.zero		0


//--------------------- .nv.constant0.gluon_wgmma --------------------------
	.section	.nv.constant0.gluon_wgmma,"a",@progbits
	.sectionflags	@""
	.align	4
.nv.constant0.gluon_wgmma:
	.zero		608


//--------------------- SYMBOLS --------------------------

	.type		.nv.reservedSmem.offset0,@object
	.size		.nv.reservedSmem.offset0,0x4
